//
// Generated by NVIDIA NVVM Compiler
//
// Compiler Build ID: CL-36424714
// Cuda compilation tools, release 13.0, V13.0.88
// Based on NVVM 20.0.0
//

.version 9.0
.target sm_100
.address_size 64

	// .globl	_Z15array_generatorPdii

.visible .entry _Z15array_generatorPdii(
	.param .u64 .ptr .align 1 _Z15array_generatorPdii_param_0,
	.param .u32 _Z15array_generatorPdii_param_1,
	.param .u32 _Z15array_generatorPdii_param_2
)
{
	.reg .pred 	%p<11>;
	.reg .b32 	%r<40>;
	.reg .b64 	%rd<52>;
	.reg .b64 	%fd<16>;

	ld.param.u64 	%rd8, [_Z15array_generatorPdii_param_0];
	ld.param.u32 	%r22, [_Z15array_generatorPdii_param_1];
	ld.param.u32 	%r23, [_Z15array_generatorPdii_param_2];
	mov.u32 	%r1, %ntid.x;
	mov.u32 	%r24, %nctaid.x;
	mul.lo.s32 	%r2, %r24, %r1;
	setp.lt.s32 	%p1, %r22, 1;
	@%p1 bra 	$L__BB0_15;
	setp.lt.s32 	%p2, %r23, 1;
	@%p2 bra 	$L__BB0_15;
	mov.u32 	%r26, %tid.x;
	mov.u32 	%r27, %ctaid.x;
	mad.lo.s32 	%r28, %r27, %r1, %r26;
	and.b32  	%r3, %r23, 7;
	add.s32 	%r4, %r3, -1;
	and.b32  	%r5, %r23, 3;
	and.b32  	%r6, %r23, 2147483640;
	and.b32  	%r7, %r23, 1;
	neg.s32 	%r8, %r6;
	shl.b32 	%r9, %r2, 3;
	mul.wide.s32 	%rd9, %r28, 8;
	add.s64 	%rd50, %rd8, %rd9;
	cvta.to.global.u64 	%rd10, %rd8;
	add.s64 	%rd51, %rd10, %rd9;
	mul.lo.s32 	%r10, %r23, %r2;
	mov.b32 	%r34, 0;
	cvt.s64.s32 	%rd5, %r10;
	mul.wide.s32 	%rd11, %r10, 8;
	shl.b64 	%rd49, %rd5, 3;
$L__BB0_3:
	setp.lt.u32 	%p3, %r23, 8;
	add.s64 	%rd50, %rd50, %rd11;
	mov.b32 	%r38, 0;
	@%p3 bra 	$L__BB0_6;
	mov.b32 	%r35, 0;
	mov.u32 	%r36, %r8;
$L__BB0_5:
	.pragma "nounroll";
	mul.wide.s32 	%rd12, %r35, 8;
	add.s64 	%rd13, %rd50, %rd12;
	cvt.rn.f64.u64 	%fd1, %rd13;
	add.s64 	%rd14, %rd51, %rd12;
	st.global.f64 	[%rd14], %fd1;
	mul.wide.s32 	%rd15, %r2, 8;
	add.s64 	%rd16, %rd13, %rd15;
	cvt.rn.f64.u64 	%fd2, %rd16;
	add.s64 	%rd17, %rd14, %rd15;
	st.global.f64 	[%rd17], %fd2;
	add.s64 	%rd18, %rd16, %rd15;
	cvt.rn.f64.u64 	%fd3, %rd18;
	add.s64 	%rd19, %rd17, %rd15;
	st.global.f64 	[%rd19], %fd3;
	add.s64 	%rd20, %rd18, %rd15;
	cvt.rn.f64.u64 	%fd4, %rd20;
	add.s64 	%rd21, %rd19, %rd15;
	st.global.f64 	[%rd21], %fd4;
	add.s64 	%rd22, %rd20, %rd15;
	cvt.rn.f64.u64 	%fd5, %rd22;
	add.s64 	%rd23, %rd21, %rd15;
	st.global.f64 	[%rd23], %fd5;
	add.s64 	%rd24, %rd22, %rd15;
	cvt.rn.f64.u64 	%fd6, %rd24;
	add.s64 	%rd25, %rd23, %rd15;
	st.global.f64 	[%rd25], %fd6;
	add.s64 	%rd26, %rd24, %rd15;
	cvt.rn.f64.u64 	%fd7, %rd26;
	add.s64 	%rd27, %rd25, %rd15;
	st.global.f64 	[%rd27], %fd7;
	add.s64 	%rd28, %rd26, %rd15;
	cvt.rn.f64.u64 	%fd8, %rd28;
	add.s64 	%rd29, %rd27, %rd15;
	st.global.f64 	[%rd29], %fd8;
	add.s32 	%r36, %r36, 8;
	add.s32 	%r35, %r35, %r9;
	setp.ne.s32 	%p4, %r36, 0;
	mov.u32 	%r38, %r6;
	@%p4 bra 	$L__BB0_5;
$L__BB0_6:
	setp.eq.s32 	%p5, %r3, 0;
	@%p5 bra 	$L__BB0_14;
	setp.lt.u32 	%p6, %r4, 3;
	@%p6 bra 	$L__BB0_9;
	mul.lo.s32 	%r31, %r38, %r2;
	mul.wide.s32 	%rd30, %r31, 8;
	add.s64 	%rd31, %rd50, %rd30;
	cvt.rn.f64.u64 	%fd9, %rd31;
	add.s64 	%rd32, %rd51, %rd30;
	st.global.f64 	[%rd32], %fd9;
	mul.wide.s32 	%rd33, %r2, 8;
	add.s64 	%rd34, %rd31, %rd33;
	cvt.rn.f64.u64 	%fd10, %rd34;
	add.s64 	%rd35, %rd32, %rd33;
	st.global.f64 	[%rd35], %fd10;
	add.s64 	%rd36, %rd34, %rd33;
	cvt.rn.f64.u64 	%fd11, %rd36;
	add.s64 	%rd37, %rd35, %rd33;
	st.global.f64 	[%rd37], %fd11;
	add.s64 	%rd38, %rd36, %rd33;
	cvt.rn.f64.u64 	%fd12, %rd38;
	add.s64 	%rd39, %rd37, %rd33;
	st.global.f64 	[%rd39], %fd12;
	add.s32 	%r38, %r38, 4;
$L__BB0_9:
	setp.eq.s32 	%p7, %r5, 0;
	@%p7 bra 	$L__BB0_14;
	setp.eq.s32 	%p8, %r5, 1;
	@%p8 bra 	$L__BB0_12;
	mul.lo.s32 	%r32, %r38, %r2;
	mul.wide.s32 	%rd40, %r32, 8;
	add.s64 	%rd41, %rd50, %rd40;
	cvt.rn.f64.u64 	%fd13, %rd41;
	add.s64 	%rd42, %rd51, %rd40;
	st.global.f64 	[%rd42], %fd13;
	mul.wide.s32 	%rd43, %r2, 8;
	add.s64 	%rd44, %rd41, %rd43;
	cvt.rn.f64.u64 	%fd14, %rd44;
	add.s64 	%rd45, %rd42, %rd43;
	st.global.f64 	[%rd45], %fd14;
	add.s32 	%r38, %r38, 2;
$L__BB0_12:
	setp.eq.s32 	%p9, %r7, 0;
	@%p9 bra 	$L__BB0_14;
	mul.lo.s32 	%r33, %r38, %r2;
	mul.wide.s32 	%rd46, %r33, 8;
	add.s64 	%rd47, %rd50, %rd46;
	cvt.rn.f64.u64 	%fd15, %rd47;
	add.s64 	%rd48, %rd51, %rd46;
	st.global.f64 	[%rd48], %fd15;
$L__BB0_14:
	add.s32 	%r34, %r34, 1;
	setp.ne.s32 	%p10, %r34, %r22;
	add.s64 	%rd51, %rd51, %rd49;
	@%p10 bra 	$L__BB0_3;
$L__BB0_15:
	ret;

}
	// .globl	_Z18global_memory_2048Pdii
.visible .entry _Z18global_memory_2048Pdii(
	.param .u64 .ptr .align 1 _Z18global_memory_2048Pdii_param_0,
	.param .u32 _Z18global_memory_2048Pdii_param_1,
	.param .u32 _Z18global_memory_2048Pdii_param_2
)
{
	.reg .pred 	%p<3>;
	.reg .b32 	%r<10>;
	.reg .b64 	%rd<11>;
	.reg .b64 	%fd<14>;

	ld.param.u64 	%rd6, [_Z18global_memory_2048Pdii_param_0];
	ld.param.u32 	%r4, [_Z18global_memory_2048Pdii_param_1];
	cvta.to.global.u64 	%rd7, %rd6;
	mov.u32 	%r5, %ctaid.x;
	mov.u32 	%r6, %ntid.x;
	mov.u32 	%r7, %tid.x;
	mad.lo.s32 	%r8, %r5, %r6, %r7;
	mul.wide.s32 	%rd8, %r8, 8;
	add.s64 	%rd1, %rd7, %rd8;
	add.s64 	%rd10, %rd6, %rd8;
	setp.lt.s32 	%p1, %r4, 1;
	mov.f64 	%fd13, 0d0000000000000000;
	@%p1 bra 	$L__BB1_3;
	cvt.rn.f64.u32 	%fd1, %r4;
	neg.s32 	%r9, %r4;
	mov.f64 	%fd13, 0d0000000000000000;
$L__BB1_2:
	.pragma "nounroll";
	ld.f64 	%fd7, [%rd10];
	cvt.rzi.u64.f64 	%rd10, %fd7;
	fma.rn.f64 	%fd13, %fd13, %fd1, %fd13;
	add.s32 	%r9, %r9, 1;
	setp.ne.s32 	%p2, %r9, 0;
	@%p2 bra 	$L__BB1_2;
$L__BB1_3:
	cvt.rn.f64.u64 	%fd8, %rd10;
	ld.global.f64 	%fd9, [%rd1];
	add.f64 	%fd10, %fd9, %fd8;
	add.f64 	%fd11, %fd13, %fd10;
	st.global.f64 	[%rd1], %fd11;
	ret;

}
	// .globl	_Z18global_memory_1024PdiiPyS0_
.visible .entry _Z18global_memory_1024PdiiPyS0_(
	.param .u64 .ptr .align 1 _Z18global_memory_1024PdiiPyS0__param_0,
	.param .u32 _Z18global_memory_1024PdiiPyS0__param_1,
	.param .u32 _Z18global_memory_1024PdiiPyS0__param_2,
	.param .u64 .ptr .align 1 _Z18global_memory_1024PdiiPyS0__param_3,
	.param .u64 .ptr .align 1 _Z18global_memory_1024PdiiPyS0__param_4
)
{
	.reg .pred 	%p<3>;
	.reg .b32 	%r<15>;
	.reg .b64 	%rd<149>;
	.reg .b64 	%fd<71>;

	ld.param.u64 	%rd97, [_Z18global_memory_1024PdiiPyS0__param_0];
	ld.param.u32 	%r4, [_Z18global_memory_1024PdiiPyS0__param_1];
	mov.u32 	%r5, %ctaid.x;
	mov.u32 	%r6, %ntid.x;
	mov.u32 	%r7, %tid.x;
	mad.lo.s32 	%r8, %r5, %r6, %r7;
	mul.wide.s32 	%rd98, %r8, 8;
	add.s64 	%rd144, %rd97, %rd98;
	add.s64 	%rd143, %rd144, 393216;
	add.s64 	%rd142, %rd144, 786432;
	add.s64 	%rd141, %rd144, 1179648;
	add.s64 	%rd140, %rd144, 1572864;
	add.s64 	%rd139, %rd144, 1966080;
	add.s64 	%rd138, %rd144, 2359296;
	add.s64 	%rd137, %rd144, 2752512;
	add.s64 	%rd136, %rd144, 3145728;
	add.s64 	%rd135, %rd144, 3538944;
	add.s64 	%rd134, %rd144, 3932160;
	add.s64 	%rd133, %rd144, 4325376;
	add.s64 	%rd132, %rd144, 4718592;
	add.s64 	%rd131, %rd144, 5111808;
	add.s64 	%rd130, %rd144, 5505024;
	add.s64 	%rd129, %rd144, 5898240;
	add.s64 	%rd128, %rd144, 6291456;
	add.s64 	%rd127, %rd144, 6684672;
	add.s64 	%rd126, %rd144, 7077888;
	add.s64 	%rd145, %rd144, 7471104;
	add.s64 	%rd146, %rd144, 7864320;
	add.s64 	%rd147, %rd144, 8257536;
	add.s64 	%rd148, %rd144, 8650752;
	setp.lt.s32 	%p1, %r4, 1;
	@%p1 bra 	$L__BB2_3;
	ld.param.u32 	%r13, [_Z18global_memory_1024PdiiPyS0__param_1];
	add.s64 	%rd136, %rd144, 3145728;
	add.s64 	%rd137, %rd144, 2752512;
	add.s64 	%rd145, %rd144, 7471104;
	add.s64 	%rd148, %rd144, 8650752;
	neg.s32 	%r14, %r13;
$L__BB2_2:
	.pragma "nounroll";
	ld.f64 	%fd1, [%rd144];
	cvt.rzi.u64.f64 	%rd144, %fd1;
	ld.f64 	%fd2, [%rd143];
	cvt.rzi.u64.f64 	%rd143, %fd2;
	ld.f64 	%fd3, [%rd142];
	cvt.rzi.u64.f64 	%rd142, %fd3;
	ld.f64 	%fd4, [%rd141];
	cvt.rzi.u64.f64 	%rd141, %fd4;
	ld.f64 	%fd5, [%rd140];
	cvt.rzi.u64.f64 	%rd140, %fd5;
	ld.f64 	%fd6, [%rd139];
	cvt.rzi.u64.f64 	%rd139, %fd6;
	ld.f64 	%fd7, [%rd138];
	cvt.rzi.u64.f64 	%rd138, %fd7;
	ld.f64 	%fd8, [%rd137];
	cvt.rzi.u64.f64 	%rd137, %fd8;
	ld.f64 	%fd9, [%rd136];
	cvt.rzi.u64.f64 	%rd136, %fd9;
	ld.f64 	%fd10, [%rd135];
	cvt.rzi.u64.f64 	%rd135, %fd10;
	ld.f64 	%fd11, [%rd134];
	cvt.rzi.u64.f64 	%rd134, %fd11;
	ld.f64 	%fd12, [%rd133];
	cvt.rzi.u64.f64 	%rd133, %fd12;
	ld.f64 	%fd13, [%rd132];
	cvt.rzi.u64.f64 	%rd132, %fd13;
	ld.f64 	%fd14, [%rd131];
	cvt.rzi.u64.f64 	%rd131, %fd14;
	ld.f64 	%fd15, [%rd130];
	cvt.rzi.u64.f64 	%rd130, %fd15;
	ld.f64 	%fd16, [%rd129];
	cvt.rzi.u64.f64 	%rd129, %fd16;
	ld.f64 	%fd17, [%rd128];
	cvt.rzi.u64.f64 	%rd128, %fd17;
	ld.f64 	%fd18, [%rd127];
	cvt.rzi.u64.f64 	%rd127, %fd18;
	ld.f64 	%fd19, [%rd126];
	cvt.rzi.u64.f64 	%rd126, %fd19;
	ld.f64 	%fd20, [%rd145];
	cvt.rzi.u64.f64 	%rd145, %fd20;
	ld.f64 	%fd21, [%rd146];
	cvt.rzi.u64.f64 	%rd146, %fd21;
	ld.f64 	%fd22, [%rd147];
	cvt.rzi.u64.f64 	%rd147, %fd22;
	ld.f64 	%fd23, [%rd148];
	cvt.rzi.u64.f64 	%rd148, %fd23;
	add.s32 	%r14, %r14, 1;
	setp.ne.s32 	%p2, %r14, 0;
	@%p2 bra 	$L__BB2_2;
$L__BB2_3:
	ld.param.u64 	%rd102, [_Z18global_memory_1024PdiiPyS0__param_0];
	cvt.rn.f64.u64 	%fd24, %rd144;
	cvta.to.global.u64 	%rd99, %rd102;
	mov.u32 	%r9, %ctaid.x;
	mov.u32 	%r10, %ntid.x;
	mov.u32 	%r11, %tid.x;
	mad.lo.s32 	%r12, %r9, %r10, %r11;
	mul.wide.s32 	%rd100, %r12, 8;
	add.s64 	%rd101, %rd99, %rd100;
	ld.global.f64 	%fd25, [%rd101];
	add.f64 	%fd26, %fd25, %fd24;
	cvt.rn.f64.u64 	%fd27, %rd143;
	add.f64 	%fd28, %fd26, %fd27;
	cvt.rn.f64.u64 	%fd29, %rd142;
	add.f64 	%fd30, %fd28, %fd29;
	cvt.rn.f64.u64 	%fd31, %rd141;
	add.f64 	%fd32, %fd30, %fd31;
	cvt.rn.f64.u64 	%fd33, %rd140;
	add.f64 	%fd34, %fd32, %fd33;
	cvt.rn.f64.u64 	%fd35, %rd139;
	add.f64 	%fd36, %fd34, %fd35;
	cvt.rn.f64.u64 	%fd37, %rd138;
	add.f64 	%fd38, %fd36, %fd37;
	cvt.rn.f64.u64 	%fd39, %rd137;
	add.f64 	%fd40, %fd38, %fd39;
	cvt.rn.f64.u64 	%fd41, %rd136;
	add.f64 	%fd42, %fd40, %fd41;
	cvt.rn.f64.u64 	%fd43, %rd135;
	add.f64 	%fd44, %fd42, %fd43;
	cvt.rn.f64.u64 	%fd45, %rd134;
	add.f64 	%fd46, %fd44, %fd45;
	cvt.rn.f64.u64 	%fd47, %rd133;
	add.f64 	%fd48, %fd46, %fd47;
	cvt.rn.f64.u64 	%fd49, %rd132;
	add.f64 	%fd50, %fd48, %fd49;
	cvt.rn.f64.u64 	%fd51, %rd131;
	add.f64 	%fd52, %fd50, %fd51;
	cvt.rn.f64.u64 	%fd53, %rd130;
	add.f64 	%fd54, %fd52, %fd53;
	cvt.rn.f64.u64 	%fd55, %rd129;
	add.f64 	%fd56, %fd54, %fd55;
	cvt.rn.f64.u64 	%fd57, %rd128;
	add.f64 	%fd58, %fd56, %fd57;
	cvt.rn.f64.u64 	%fd59, %rd127;
	add.f64 	%fd60, %fd58, %fd59;
	cvt.rn.f64.u64 	%fd61, %rd126;
	add.f64 	%fd62, %fd60, %fd61;
	cvt.rn.f64.u64 	%fd63, %rd145;
	add.f64 	%fd64, %fd62, %fd63;
	cvt.rn.f64.u64 	%fd65, %rd146;
	add.f64 	%fd66, %fd64, %fd65;
	cvt.rn.f64.u64 	%fd67, %rd147;
	add.f64 	%fd68, %fd66, %fd67;
	cvt.rn.f64.u64 	%fd69, %rd148;
	add.f64 	%fd70, %fd68, %fd69;
	st.global.f64 	[%rd101], %fd70;
	ret;

}
	// .globl	_Z20global_memory_1024_2PdiiPyS0_
.visible .entry _Z20global_memory_1024_2PdiiPyS0_(
	.param .u64 .ptr .align 1 _Z20global_memory_1024_2PdiiPyS0__param_0,
	.param .u32 _Z20global_memory_1024_2PdiiPyS0__param_1,
	.param .u32 _Z20global_memory_1024_2PdiiPyS0__param_2,
	.param .u64 .ptr .align 1 _Z20global_memory_1024_2PdiiPyS0__param_3,
	.param .u64 .ptr .align 1 _Z20global_memory_1024_2PdiiPyS0__param_4
)
{
	.reg .pred 	%p<8>;
	.reg .b32 	%r<21>;
	.reg .b64 	%rd<289>;
	.reg .b64 	%fd<128>;

	ld.param.u64 	%rd141, [_Z20global_memory_1024_2PdiiPyS0__param_0];
	ld.param.u32 	%r5, [_Z20global_memory_1024_2PdiiPyS0__param_1];
	mov.u32 	%r6, %ctaid.x;
	mov.u32 	%r7, %ntid.x;
	mov.u32 	%r8, %tid.x;
	mad.lo.s32 	%r9, %r6, %r7, %r8;
	mul.wide.s32 	%rd142, %r9, 8;
	add.s64 	%rd284, %rd141, %rd142;
	add.s64 	%rd283, %rd284, 393216;
	add.s64 	%rd282, %rd284, 786432;
	add.s64 	%rd281, %rd284, 1179648;
	add.s64 	%rd280, %rd284, 1572864;
	add.s64 	%rd279, %rd284, 1966080;
	add.s64 	%rd278, %rd284, 2359296;
	add.s64 	%rd277, %rd284, 2752512;
	add.s64 	%rd276, %rd284, 3145728;
	add.s64 	%rd275, %rd284, 3538944;
	add.s64 	%rd285, %rd284, 3932160;
	add.s64 	%rd286, %rd284, 4325376;
	add.s64 	%rd287, %rd284, 4718592;
	add.s64 	%rd288, %rd284, 5111808;
	setp.lt.s32 	%p1, %r5, 1;
	@%p1 bra 	$L__BB3_9;
	ld.param.u32 	%r16, [_Z20global_memory_1024_2PdiiPyS0__param_1];
	setp.lt.u32 	%p2, %r16, 4;
	@%p2 bra 	$L__BB3_4;
	ld.param.u32 	%r17, [_Z20global_memory_1024_2PdiiPyS0__param_1];
	and.b32  	%r10, %r17, 2147483644;
	neg.s32 	%r20, %r10;
$L__BB3_3:
	.pragma "nounroll";
	ld.f64 	%fd1, [%rd284];
	cvt.rzi.u64.f64 	%rd144, %fd1;
	ld.f64 	%fd2, [%rd283];
	cvt.rzi.u64.f64 	%rd145, %fd2;
	ld.f64 	%fd3, [%rd282];
	cvt.rzi.u64.f64 	%rd146, %fd3;
	ld.f64 	%fd4, [%rd281];
	cvt.rzi.u64.f64 	%rd147, %fd4;
	ld.f64 	%fd5, [%rd280];
	cvt.rzi.u64.f64 	%rd148, %fd5;
	ld.f64 	%fd6, [%rd279];
	cvt.rzi.u64.f64 	%rd149, %fd6;
	ld.f64 	%fd7, [%rd278];
	cvt.rzi.u64.f64 	%rd150, %fd7;
	ld.f64 	%fd8, [%rd277];
	cvt.rzi.u64.f64 	%rd151, %fd8;
	ld.f64 	%fd9, [%rd276];
	cvt.rzi.u64.f64 	%rd152, %fd9;
	ld.f64 	%fd10, [%rd275];
	cvt.rzi.u64.f64 	%rd153, %fd10;
	ld.f64 	%fd11, [%rd285];
	cvt.rzi.u64.f64 	%rd154, %fd11;
	ld.f64 	%fd12, [%rd286];
	cvt.rzi.u64.f64 	%rd155, %fd12;
	ld.f64 	%fd13, [%rd287];
	cvt.rzi.u64.f64 	%rd156, %fd13;
	ld.f64 	%fd14, [%rd288];
	cvt.rzi.u64.f64 	%rd157, %fd14;
	ld.f64 	%fd15, [%rd144];
	cvt.rzi.u64.f64 	%rd158, %fd15;
	ld.f64 	%fd16, [%rd145];
	cvt.rzi.u64.f64 	%rd159, %fd16;
	ld.f64 	%fd17, [%rd146];
	cvt.rzi.u64.f64 	%rd160, %fd17;
	ld.f64 	%fd18, [%rd147];
	cvt.rzi.u64.f64 	%rd161, %fd18;
	ld.f64 	%fd19, [%rd148];
	cvt.rzi.u64.f64 	%rd162, %fd19;
	ld.f64 	%fd20, [%rd149];
	cvt.rzi.u64.f64 	%rd163, %fd20;
	ld.f64 	%fd21, [%rd150];
	cvt.rzi.u64.f64 	%rd164, %fd21;
	ld.f64 	%fd22, [%rd151];
	cvt.rzi.u64.f64 	%rd165, %fd22;
	ld.f64 	%fd23, [%rd152];
	cvt.rzi.u64.f64 	%rd166, %fd23;
	ld.f64 	%fd24, [%rd153];
	cvt.rzi.u64.f64 	%rd167, %fd24;
	ld.f64 	%fd25, [%rd154];
	cvt.rzi.u64.f64 	%rd168, %fd25;
	ld.f64 	%fd26, [%rd155];
	cvt.rzi.u64.f64 	%rd169, %fd26;
	ld.f64 	%fd27, [%rd156];
	cvt.rzi.u64.f64 	%rd170, %fd27;
	ld.f64 	%fd28, [%rd157];
	cvt.rzi.u64.f64 	%rd171, %fd28;
	ld.f64 	%fd29, [%rd158];
	cvt.rzi.u64.f64 	%rd172, %fd29;
	ld.f64 	%fd30, [%rd159];
	cvt.rzi.u64.f64 	%rd173, %fd30;
	ld.f64 	%fd31, [%rd160];
	cvt.rzi.u64.f64 	%rd174, %fd31;
	ld.f64 	%fd32, [%rd161];
	cvt.rzi.u64.f64 	%rd175, %fd32;
	ld.f64 	%fd33, [%rd162];
	cvt.rzi.u64.f64 	%rd176, %fd33;
	ld.f64 	%fd34, [%rd163];
	cvt.rzi.u64.f64 	%rd177, %fd34;
	ld.f64 	%fd35, [%rd164];
	cvt.rzi.u64.f64 	%rd178, %fd35;
	ld.f64 	%fd36, [%rd165];
	cvt.rzi.u64.f64 	%rd179, %fd36;
	ld.f64 	%fd37, [%rd166];
	cvt.rzi.u64.f64 	%rd180, %fd37;
	ld.f64 	%fd38, [%rd167];
	cvt.rzi.u64.f64 	%rd181, %fd38;
	ld.f64 	%fd39, [%rd168];
	cvt.rzi.u64.f64 	%rd182, %fd39;
	ld.f64 	%fd40, [%rd169];
	cvt.rzi.u64.f64 	%rd183, %fd40;
	ld.f64 	%fd41, [%rd170];
	cvt.rzi.u64.f64 	%rd184, %fd41;
	ld.f64 	%fd42, [%rd171];
	cvt.rzi.u64.f64 	%rd185, %fd42;
	ld.f64 	%fd43, [%rd172];
	cvt.rzi.u64.f64 	%rd284, %fd43;
	ld.f64 	%fd44, [%rd173];
	cvt.rzi.u64.f64 	%rd283, %fd44;
	ld.f64 	%fd45, [%rd174];
	cvt.rzi.u64.f64 	%rd282, %fd45;
	ld.f64 	%fd46, [%rd175];
	cvt.rzi.u64.f64 	%rd281, %fd46;
	ld.f64 	%fd47, [%rd176];
	cvt.rzi.u64.f64 	%rd280, %fd47;
	ld.f64 	%fd48, [%rd177];
	cvt.rzi.u64.f64 	%rd279, %fd48;
	ld.f64 	%fd49, [%rd178];
	cvt.rzi.u64.f64 	%rd278, %fd49;
	ld.f64 	%fd50, [%rd179];
	cvt.rzi.u64.f64 	%rd277, %fd50;
	ld.f64 	%fd51, [%rd180];
	cvt.rzi.u64.f64 	%rd276, %fd51;
	ld.f64 	%fd52, [%rd181];
	cvt.rzi.u64.f64 	%rd275, %fd52;
	ld.f64 	%fd53, [%rd182];
	cvt.rzi.u64.f64 	%rd285, %fd53;
	ld.f64 	%fd54, [%rd183];
	cvt.rzi.u64.f64 	%rd286, %fd54;
	ld.f64 	%fd55, [%rd184];
	cvt.rzi.u64.f64 	%rd287, %fd55;
	ld.f64 	%fd56, [%rd185];
	cvt.rzi.u64.f64 	%rd288, %fd56;
	add.s32 	%r20, %r20, 4;
	setp.ne.s32 	%p3, %r20, 0;
	@%p3 bra 	$L__BB3_3;
$L__BB3_4:
	ld.param.u32 	%r18, [_Z20global_memory_1024_2PdiiPyS0__param_1];
	and.b32  	%r4, %r18, 3;
	setp.eq.s32 	%p4, %r4, 0;
	@%p4 bra 	$L__BB3_9;
	setp.eq.s32 	%p5, %r4, 1;
	@%p5 bra 	$L__BB3_7;
	ld.f64 	%fd57, [%rd275];
	cvt.rzi.u64.f64 	%rd187, %fd57;
	ld.f64 	%fd58, [%rd187];
	cvt.rzi.u64.f64 	%rd275, %fd58;
	ld.f64 	%fd59, [%rd276];
	cvt.rzi.u64.f64 	%rd188, %fd59;
	ld.f64 	%fd60, [%rd188];
	cvt.rzi.u64.f64 	%rd276, %fd60;
	ld.f64 	%fd61, [%rd277];
	cvt.rzi.u64.f64 	%rd189, %fd61;
	ld.f64 	%fd62, [%rd189];
	cvt.rzi.u64.f64 	%rd277, %fd62;
	ld.f64 	%fd63, [%rd278];
	cvt.rzi.u64.f64 	%rd190, %fd63;
	ld.f64 	%fd64, [%rd190];
	cvt.rzi.u64.f64 	%rd278, %fd64;
	ld.f64 	%fd65, [%rd279];
	cvt.rzi.u64.f64 	%rd191, %fd65;
	ld.f64 	%fd66, [%rd191];
	cvt.rzi.u64.f64 	%rd279, %fd66;
	ld.f64 	%fd67, [%rd280];
	cvt.rzi.u64.f64 	%rd192, %fd67;
	ld.f64 	%fd68, [%rd192];
	cvt.rzi.u64.f64 	%rd280, %fd68;
	ld.f64 	%fd69, [%rd281];
	cvt.rzi.u64.f64 	%rd193, %fd69;
	ld.f64 	%fd70, [%rd193];
	cvt.rzi.u64.f64 	%rd281, %fd70;
	ld.f64 	%fd71, [%rd282];
	cvt.rzi.u64.f64 	%rd194, %fd71;
	ld.f64 	%fd72, [%rd194];
	cvt.rzi.u64.f64 	%rd282, %fd72;
	ld.f64 	%fd73, [%rd283];
	cvt.rzi.u64.f64 	%rd195, %fd73;
	ld.f64 	%fd74, [%rd195];
	cvt.rzi.u64.f64 	%rd283, %fd74;
	ld.f64 	%fd75, [%rd284];
	cvt.rzi.u64.f64 	%rd196, %fd75;
	ld.f64 	%fd76, [%rd196];
	cvt.rzi.u64.f64 	%rd284, %fd76;
	ld.f64 	%fd77, [%rd285];
	cvt.rzi.u64.f64 	%rd197, %fd77;
	ld.f64 	%fd78, [%rd197];
	cvt.rzi.u64.f64 	%rd285, %fd78;
	ld.f64 	%fd79, [%rd286];
	cvt.rzi.u64.f64 	%rd198, %fd79;
	ld.f64 	%fd80, [%rd198];
	cvt.rzi.u64.f64 	%rd286, %fd80;
	ld.f64 	%fd81, [%rd287];
	cvt.rzi.u64.f64 	%rd199, %fd81;
	ld.f64 	%fd82, [%rd199];
	cvt.rzi.u64.f64 	%rd287, %fd82;
	ld.f64 	%fd83, [%rd288];
	cvt.rzi.u64.f64 	%rd200, %fd83;
	ld.f64 	%fd84, [%rd200];
	cvt.rzi.u64.f64 	%rd288, %fd84;
$L__BB3_7:
	ld.param.u32 	%r19, [_Z20global_memory_1024_2PdiiPyS0__param_1];
	and.b32  	%r11, %r19, 1;
	setp.eq.b32 	%p6, %r11, 1;
	not.pred 	%p7, %p6;
	@%p7 bra 	$L__BB3_9;
	ld.f64 	%fd85, [%rd284];
	cvt.rzi.u64.f64 	%rd284, %fd85;
	ld.f64 	%fd86, [%rd283];
	cvt.rzi.u64.f64 	%rd283, %fd86;
	ld.f64 	%fd87, [%rd282];
	cvt.rzi.u64.f64 	%rd282, %fd87;
	ld.f64 	%fd88, [%rd281];
	cvt.rzi.u64.f64 	%rd281, %fd88;
	ld.f64 	%fd89, [%rd280];
	cvt.rzi.u64.f64 	%rd280, %fd89;
	ld.f64 	%fd90, [%rd279];
	cvt.rzi.u64.f64 	%rd279, %fd90;
	ld.f64 	%fd91, [%rd278];
	cvt.rzi.u64.f64 	%rd278, %fd91;
	ld.f64 	%fd92, [%rd277];
	cvt.rzi.u64.f64 	%rd277, %fd92;
	ld.f64 	%fd93, [%rd276];
	cvt.rzi.u64.f64 	%rd276, %fd93;
	ld.f64 	%fd94, [%rd275];
	cvt.rzi.u64.f64 	%rd275, %fd94;
	ld.f64 	%fd95, [%rd285];
	cvt.rzi.u64.f64 	%rd285, %fd95;
	ld.f64 	%fd96, [%rd286];
	cvt.rzi.u64.f64 	%rd286, %fd96;
	ld.f64 	%fd97, [%rd287];
	cvt.rzi.u64.f64 	%rd287, %fd97;
	ld.f64 	%fd98, [%rd288];
	cvt.rzi.u64.f64 	%rd288, %fd98;
$L__BB3_9:
	ld.param.u64 	%rd204, [_Z20global_memory_1024_2PdiiPyS0__param_0];
	cvt.rn.f64.u64 	%fd99, %rd284;
	cvta.to.global.u64 	%rd201, %rd204;
	mov.u32 	%r12, %ctaid.x;
	mov.u32 	%r13, %ntid.x;
	mov.u32 	%r14, %tid.x;
	mad.lo.s32 	%r15, %r12, %r13, %r14;
	mul.wide.s32 	%rd202, %r15, 8;
	add.s64 	%rd203, %rd201, %rd202;
	ld.global.f64 	%fd100, [%rd203];
	add.f64 	%fd101, %fd100, %fd99;
	cvt.rn.f64.u64 	%fd102, %rd283;
	add.f64 	%fd103, %fd101, %fd102;
	cvt.rn.f64.u64 	%fd104, %rd282;
	add.f64 	%fd105, %fd103, %fd104;
	cvt.rn.f64.u64 	%fd106, %rd281;
	add.f64 	%fd107, %fd105, %fd106;
	cvt.rn.f64.u64 	%fd108, %rd280;
	add.f64 	%fd109, %fd107, %fd108;
	cvt.rn.f64.u64 	%fd110, %rd279;
	add.f64 	%fd111, %fd109, %fd110;
	cvt.rn.f64.u64 	%fd112, %rd278;
	add.f64 	%fd113, %fd111, %fd112;
	cvt.rn.f64.u64 	%fd114, %rd277;
	add.f64 	%fd115, %fd113, %fd114;
	cvt.rn.f64.u64 	%fd116, %rd276;
	add.f64 	%fd117, %fd115, %fd116;
	cvt.rn.f64.u64 	%fd118, %rd275;
	add.f64 	%fd119, %fd117, %fd118;
	cvt.rn.f64.u64 	%fd120, %rd285;
	add.f64 	%fd121, %fd119, %fd120;
	cvt.rn.f64.u64 	%fd122, %rd286;
	add.f64 	%fd123, %fd121, %fd122;
	cvt.rn.f64.u64 	%fd124, %rd287;
	add.f64 	%fd125, %fd123, %fd124;
	cvt.rn.f64.u64 	%fd126, %rd288;
	add.f64 	%fd127, %fd125, %fd126;
	st.global.f64 	[%rd203], %fd127;
	ret;

}
	// .globl	_Z17global_memory_512PdiiPyS0_
.visible .entry _Z17global_memory_512PdiiPyS0_(
	.param .u64 .ptr .align 1 _Z17global_memory_512PdiiPyS0__param_0,
	.param .u32 _Z17global_memory_512PdiiPyS0__param_1,
	.param .u32 _Z17global_memory_512PdiiPyS0__param_2,
	.param .u64 .ptr .align 1 _Z17global_memory_512PdiiPyS0__param_3,
	.param .u64 .ptr .align 1 _Z17global_memory_512PdiiPyS0__param_4
)
{
	.reg .pred 	%p<3>;
	.reg .b32 	%r<15>;
	.reg .b64 	%rd<358>;
	.reg .b64 	%fd<167>;

	ld.param.u64 	%rd242, [_Z17global_memory_512PdiiPyS0__param_0];
	ld.param.u32 	%r4, [_Z17global_memory_512PdiiPyS0__param_1];
	mov.u32 	%r5, %ctaid.x;
	mov.u32 	%r6, %ntid.x;
	mov.u32 	%r7, %tid.x;
	mad.lo.s32 	%r8, %r5, %r6, %r7;
	mul.wide.s32 	%rd243, %r8, 8;
	add.s64 	%rd353, %rd242, %rd243;
	add.s64 	%rd352, %rd353, 393216;
	add.s64 	%rd351, %rd353, 786432;
	add.s64 	%rd350, %rd353, 1179648;
	add.s64 	%rd349, %rd353, 1572864;
	add.s64 	%rd348, %rd353, 1966080;
	add.s64 	%rd347, %rd353, 2359296;
	add.s64 	%rd346, %rd353, 2752512;
	add.s64 	%rd345, %rd353, 3145728;
	add.s64 	%rd344, %rd353, 3538944;
	add.s64 	%rd343, %rd353, 3932160;
	add.s64 	%rd342, %rd353, 4325376;
	add.s64 	%rd341, %rd353, 4718592;
	add.s64 	%rd340, %rd353, 5111808;
	add.s64 	%rd339, %rd353, 5505024;
	add.s64 	%rd338, %rd353, 5898240;
	add.s64 	%rd337, %rd353, 6291456;
	add.s64 	%rd336, %rd353, 6684672;
	add.s64 	%rd335, %rd353, 7077888;
	add.s64 	%rd334, %rd353, 7471104;
	add.s64 	%rd333, %rd353, 7864320;
	add.s64 	%rd332, %rd353, 8257536;
	add.s64 	%rd331, %rd353, 8650752;
	add.s64 	%rd330, %rd353, 9043968;
	add.s64 	%rd329, %rd353, 9437184;
	add.s64 	%rd328, %rd353, 9830400;
	add.s64 	%rd327, %rd353, 10223616;
	add.s64 	%rd326, %rd353, 10616832;
	add.s64 	%rd325, %rd353, 11010048;
	add.s64 	%rd324, %rd353, 11403264;
	add.s64 	%rd323, %rd353, 11796480;
	add.s64 	%rd322, %rd353, 12189696;
	add.s64 	%rd321, %rd353, 12582912;
	add.s64 	%rd320, %rd353, 12976128;
	add.s64 	%rd319, %rd353, 13369344;
	add.s64 	%rd318, %rd353, 13762560;
	add.s64 	%rd317, %rd353, 14155776;
	add.s64 	%rd316, %rd353, 14548992;
	add.s64 	%rd315, %rd353, 14942208;
	add.s64 	%rd314, %rd353, 15335424;
	add.s64 	%rd313, %rd353, 15728640;
	add.s64 	%rd312, %rd353, 16121856;
	add.s64 	%rd311, %rd353, 16515072;
	add.s64 	%rd310, %rd353, 16908288;
	add.s64 	%rd309, %rd353, 17301504;
	add.s64 	%rd308, %rd353, 17694720;
	add.s64 	%rd307, %rd353, 18087936;
	add.s64 	%rd306, %rd353, 18481152;
	add.s64 	%rd305, %rd353, 18874368;
	add.s64 	%rd304, %rd353, 19267584;
	add.s64 	%rd303, %rd353, 19660800;
	add.s64 	%rd354, %rd353, 20054016;
	add.s64 	%rd355, %rd353, 20447232;
	add.s64 	%rd356, %rd353, 20840448;
	add.s64 	%rd357, %rd353, 21233664;
	setp.lt.s32 	%p1, %r4, 1;
	@%p1 bra 	$L__BB4_3;
	ld.param.u32 	%r13, [_Z17global_memory_512PdiiPyS0__param_1];
	add.s64 	%rd317, %rd353, 14155776;
	add.s64 	%rd316, %rd353, 14548992;
	add.s64 	%rd315, %rd353, 14942208;
	add.s64 	%rd314, %rd353, 15335424;
	add.s64 	%rd313, %rd353, 15728640;
	add.s64 	%rd331, %rd353, 8650752;
	add.s64 	%rd332, %rd353, 8257536;
	add.s64 	%rd311, %rd353, 16515072;
	add.s64 	%rd310, %rd353, 16908288;
	add.s64 	%rd309, %rd353, 17301504;
	add.s64 	%rd308, %rd353, 17694720;
	add.s64 	%rd307, %rd353, 18087936;
	add.s64 	%rd306, %rd353, 18481152;
	add.s64 	%rd305, %rd353, 18874368;
	add.s64 	%rd303, %rd353, 19660800;
	add.s64 	%rd330, %rd353, 9043968;
	add.s64 	%rd329, %rd353, 9437184;
	add.s64 	%rd345, %rd353, 3145728;
	add.s64 	%rd346, %rd353, 2752512;
	add.s64 	%rd354, %rd353, 20054016;
	add.s64 	%rd357, %rd353, 21233664;
	neg.s32 	%r14, %r13;
$L__BB4_2:
	.pragma "nounroll";
	ld.f64 	%fd1, [%rd353];
	cvt.rzi.u64.f64 	%rd353, %fd1;
	ld.f64 	%fd2, [%rd352];
	cvt.rzi.u64.f64 	%rd352, %fd2;
	ld.f64 	%fd3, [%rd351];
	cvt.rzi.u64.f64 	%rd351, %fd3;
	ld.f64 	%fd4, [%rd350];
	cvt.rzi.u64.f64 	%rd350, %fd4;
	ld.f64 	%fd5, [%rd349];
	cvt.rzi.u64.f64 	%rd349, %fd5;
	ld.f64 	%fd6, [%rd348];
	cvt.rzi.u64.f64 	%rd348, %fd6;
	ld.f64 	%fd7, [%rd347];
	cvt.rzi.u64.f64 	%rd347, %fd7;
	ld.f64 	%fd8, [%rd346];
	cvt.rzi.u64.f64 	%rd346, %fd8;
	ld.f64 	%fd9, [%rd345];
	cvt.rzi.u64.f64 	%rd345, %fd9;
	ld.f64 	%fd10, [%rd344];
	cvt.rzi.u64.f64 	%rd344, %fd10;
	ld.f64 	%fd11, [%rd343];
	cvt.rzi.u64.f64 	%rd343, %fd11;
	ld.f64 	%fd12, [%rd342];
	cvt.rzi.u64.f64 	%rd342, %fd12;
	ld.f64 	%fd13, [%rd341];
	cvt.rzi.u64.f64 	%rd341, %fd13;
	ld.f64 	%fd14, [%rd340];
	cvt.rzi.u64.f64 	%rd340, %fd14;
	ld.f64 	%fd15, [%rd339];
	cvt.rzi.u64.f64 	%rd339, %fd15;
	ld.f64 	%fd16, [%rd338];
	cvt.rzi.u64.f64 	%rd338, %fd16;
	ld.f64 	%fd17, [%rd337];
	cvt.rzi.u64.f64 	%rd337, %fd17;
	ld.f64 	%fd18, [%rd336];
	cvt.rzi.u64.f64 	%rd336, %fd18;
	ld.f64 	%fd19, [%rd335];
	cvt.rzi.u64.f64 	%rd335, %fd19;
	ld.f64 	%fd20, [%rd334];
	cvt.rzi.u64.f64 	%rd334, %fd20;
	ld.f64 	%fd21, [%rd333];
	cvt.rzi.u64.f64 	%rd333, %fd21;
	ld.f64 	%fd22, [%rd332];
	cvt.rzi.u64.f64 	%rd332, %fd22;
	ld.f64 	%fd23, [%rd331];
	cvt.rzi.u64.f64 	%rd331, %fd23;
	ld.f64 	%fd24, [%rd330];
	cvt.rzi.u64.f64 	%rd330, %fd24;
	ld.f64 	%fd25, [%rd329];
	cvt.rzi.u64.f64 	%rd329, %fd25;
	ld.f64 	%fd26, [%rd328];
	cvt.rzi.u64.f64 	%rd328, %fd26;
	ld.f64 	%fd27, [%rd327];
	cvt.rzi.u64.f64 	%rd327, %fd27;
	ld.f64 	%fd28, [%rd326];
	cvt.rzi.u64.f64 	%rd326, %fd28;
	ld.f64 	%fd29, [%rd325];
	cvt.rzi.u64.f64 	%rd325, %fd29;
	ld.f64 	%fd30, [%rd324];
	cvt.rzi.u64.f64 	%rd324, %fd30;
	ld.f64 	%fd31, [%rd323];
	cvt.rzi.u64.f64 	%rd323, %fd31;
	ld.f64 	%fd32, [%rd322];
	cvt.rzi.u64.f64 	%rd322, %fd32;
	ld.f64 	%fd33, [%rd321];
	cvt.rzi.u64.f64 	%rd321, %fd33;
	ld.f64 	%fd34, [%rd320];
	cvt.rzi.u64.f64 	%rd320, %fd34;
	ld.f64 	%fd35, [%rd319];
	cvt.rzi.u64.f64 	%rd319, %fd35;
	ld.f64 	%fd36, [%rd318];
	cvt.rzi.u64.f64 	%rd318, %fd36;
	ld.f64 	%fd37, [%rd317];
	cvt.rzi.u64.f64 	%rd317, %fd37;
	ld.f64 	%fd38, [%rd316];
	cvt.rzi.u64.f64 	%rd316, %fd38;
	ld.f64 	%fd39, [%rd315];
	cvt.rzi.u64.f64 	%rd315, %fd39;
	ld.f64 	%fd40, [%rd314];
	cvt.rzi.u64.f64 	%rd314, %fd40;
	ld.f64 	%fd41, [%rd313];
	cvt.rzi.u64.f64 	%rd313, %fd41;
	ld.f64 	%fd42, [%rd312];
	cvt.rzi.u64.f64 	%rd312, %fd42;
	ld.f64 	%fd43, [%rd311];
	cvt.rzi.u64.f64 	%rd311, %fd43;
	ld.f64 	%fd44, [%rd310];
	cvt.rzi.u64.f64 	%rd310, %fd44;
	ld.f64 	%fd45, [%rd309];
	cvt.rzi.u64.f64 	%rd309, %fd45;
	ld.f64 	%fd46, [%rd308];
	cvt.rzi.u64.f64 	%rd308, %fd46;
	ld.f64 	%fd47, [%rd307];
	cvt.rzi.u64.f64 	%rd307, %fd47;
	ld.f64 	%fd48, [%rd306];
	cvt.rzi.u64.f64 	%rd306, %fd48;
	ld.f64 	%fd49, [%rd305];
	cvt.rzi.u64.f64 	%rd305, %fd49;
	ld.f64 	%fd50, [%rd304];
	cvt.rzi.u64.f64 	%rd304, %fd50;
	ld.f64 	%fd51, [%rd303];
	cvt.rzi.u64.f64 	%rd303, %fd51;
	ld.f64 	%fd52, [%rd354];
	cvt.rzi.u64.f64 	%rd354, %fd52;
	ld.f64 	%fd53, [%rd355];
	cvt.rzi.u64.f64 	%rd355, %fd53;
	ld.f64 	%fd54, [%rd356];
	cvt.rzi.u64.f64 	%rd356, %fd54;
	ld.f64 	%fd55, [%rd357];
	cvt.rzi.u64.f64 	%rd357, %fd55;
	add.s32 	%r14, %r14, 1;
	setp.ne.s32 	%p2, %r14, 0;
	@%p2 bra 	$L__BB4_2;
$L__BB4_3:
	ld.param.u64 	%rd247, [_Z17global_memory_512PdiiPyS0__param_0];
	cvt.rn.f64.u64 	%fd56, %rd353;
	cvta.to.global.u64 	%rd244, %rd247;
	mov.u32 	%r9, %ctaid.x;
	mov.u32 	%r10, %ntid.x;
	mov.u32 	%r11, %tid.x;
	mad.lo.s32 	%r12, %r9, %r10, %r11;
	mul.wide.s32 	%rd245, %r12, 8;
	add.s64 	%rd246, %rd244, %rd245;
	ld.global.f64 	%fd57, [%rd246];
	add.f64 	%fd58, %fd57, %fd56;
	cvt.rn.f64.u64 	%fd59, %rd352;
	add.f64 	%fd60, %fd58, %fd59;
	cvt.rn.f64.u64 	%fd61, %rd351;
	add.f64 	%fd62, %fd60, %fd61;
	cvt.rn.f64.u64 	%fd63, %rd350;
	add.f64 	%fd64, %fd62, %fd63;
	cvt.rn.f64.u64 	%fd65, %rd349;
	add.f64 	%fd66, %fd64, %fd65;
	cvt.rn.f64.u64 	%fd67, %rd348;
	add.f64 	%fd68, %fd66, %fd67;
	cvt.rn.f64.u64 	%fd69, %rd347;
	add.f64 	%fd70, %fd68, %fd69;
	cvt.rn.f64.u64 	%fd71, %rd346;
	add.f64 	%fd72, %fd70, %fd71;
	cvt.rn.f64.u64 	%fd73, %rd345;
	add.f64 	%fd74, %fd72, %fd73;
	cvt.rn.f64.u64 	%fd75, %rd344;
	add.f64 	%fd76, %fd74, %fd75;
	cvt.rn.f64.u64 	%fd77, %rd343;
	add.f64 	%fd78, %fd76, %fd77;
	cvt.rn.f64.u64 	%fd79, %rd342;
	add.f64 	%fd80, %fd78, %fd79;
	cvt.rn.f64.u64 	%fd81, %rd341;
	add.f64 	%fd82, %fd80, %fd81;
	cvt.rn.f64.u64 	%fd83, %rd340;
	add.f64 	%fd84, %fd82, %fd83;
	cvt.rn.f64.u64 	%fd85, %rd339;
	add.f64 	%fd86, %fd84, %fd85;
	cvt.rn.f64.u64 	%fd87, %rd338;
	add.f64 	%fd88, %fd86, %fd87;
	cvt.rn.f64.u64 	%fd89, %rd337;
	add.f64 	%fd90, %fd88, %fd89;
	cvt.rn.f64.u64 	%fd91, %rd336;
	add.f64 	%fd92, %fd90, %fd91;
	cvt.rn.f64.u64 	%fd93, %rd335;
	add.f64 	%fd94, %fd92, %fd93;
	cvt.rn.f64.u64 	%fd95, %rd334;
	add.f64 	%fd96, %fd94, %fd95;
	cvt.rn.f64.u64 	%fd97, %rd333;
	add.f64 	%fd98, %fd96, %fd97;
	cvt.rn.f64.u64 	%fd99, %rd332;
	add.f64 	%fd100, %fd98, %fd99;
	cvt.rn.f64.u64 	%fd101, %rd331;
	add.f64 	%fd102, %fd100, %fd101;
	cvt.rn.f64.u64 	%fd103, %rd330;
	add.f64 	%fd104, %fd102, %fd103;
	cvt.rn.f64.u64 	%fd105, %rd329;
	add.f64 	%fd106, %fd104, %fd105;
	cvt.rn.f64.u64 	%fd107, %rd328;
	add.f64 	%fd108, %fd106, %fd107;
	cvt.rn.f64.u64 	%fd109, %rd327;
	add.f64 	%fd110, %fd108, %fd109;
	cvt.rn.f64.u64 	%fd111, %rd326;
	add.f64 	%fd112, %fd110, %fd111;
	cvt.rn.f64.u64 	%fd113, %rd325;
	add.f64 	%fd114, %fd112, %fd113;
	cvt.rn.f64.u64 	%fd115, %rd324;
	add.f64 	%fd116, %fd114, %fd115;
	cvt.rn.f64.u64 	%fd117, %rd323;
	add.f64 	%fd118, %fd116, %fd117;
	cvt.rn.f64.u64 	%fd119, %rd322;
	add.f64 	%fd120, %fd118, %fd119;
	cvt.rn.f64.u64 	%fd121, %rd321;
	add.f64 	%fd122, %fd120, %fd121;
	cvt.rn.f64.u64 	%fd123, %rd320;
	add.f64 	%fd124, %fd122, %fd123;
	cvt.rn.f64.u64 	%fd125, %rd319;
	add.f64 	%fd126, %fd124, %fd125;
	cvt.rn.f64.u64 	%fd127, %rd318;
	add.f64 	%fd128, %fd126, %fd127;
	cvt.rn.f64.u64 	%fd129, %rd317;
	add.f64 	%fd130, %fd128, %fd129;
	cvt.rn.f64.u64 	%fd131, %rd316;
	add.f64 	%fd132, %fd130, %fd131;
	cvt.rn.f64.u64 	%fd133, %rd315;
	add.f64 	%fd134, %fd132, %fd133;
	cvt.rn.f64.u64 	%fd135, %rd314;
	add.f64 	%fd136, %fd134, %fd135;
	cvt.rn.f64.u64 	%fd137, %rd313;
	add.f64 	%fd138, %fd136, %fd137;
	cvt.rn.f64.u64 	%fd139, %rd312;
	add.f64 	%fd140, %fd138, %fd139;
	cvt.rn.f64.u64 	%fd141, %rd311;
	add.f64 	%fd142, %fd140, %fd141;
	cvt.rn.f64.u64 	%fd143, %rd310;
	add.f64 	%fd144, %fd142, %fd143;
	cvt.rn.f64.u64 	%fd145, %rd309;
	add.f64 	%fd146, %fd144, %fd145;
	cvt.rn.f64.u64 	%fd147, %rd308;
	add.f64 	%fd148, %fd146, %fd147;
	cvt.rn.f64.u64 	%fd149, %rd307;
	add.f64 	%fd150, %fd148, %fd149;
	cvt.rn.f64.u64 	%fd151, %rd306;
	add.f64 	%fd152, %fd150, %fd151;
	cvt.rn.f64.u64 	%fd153, %rd305;
	add.f64 	%fd154, %fd152, %fd153;
	cvt.rn.f64.u64 	%fd155, %rd304;
	add.f64 	%fd156, %fd154, %fd155;
	cvt.rn.f64.u64 	%fd157, %rd303;
	add.f64 	%fd158, %fd156, %fd157;
	cvt.rn.f64.u64 	%fd159, %rd354;
	add.f64 	%fd160, %fd158, %fd159;
	cvt.rn.f64.u64 	%fd161, %rd355;
	add.f64 	%fd162, %fd160, %fd161;
	cvt.rn.f64.u64 	%fd163, %rd356;
	add.f64 	%fd164, %fd162, %fd163;
	cvt.rn.f64.u64 	%fd165, %rd357;
	add.f64 	%fd166, %fd164, %fd165;
	st.global.f64 	[%rd246], %fd166;
	ret;

}
	// .globl	_Z17global_memory_256PdiiPyS0_
.visible .entry _Z17global_memory_256PdiiPyS0_(
	.param .u64 .ptr .align 1 _Z17global_memory_256PdiiPyS0__param_0,
	.param .u32 _Z17global_memory_256PdiiPyS0__param_1,
	.param .u32 _Z17global_memory_256PdiiPyS0__param_2,
	.param .u64 .ptr .align 1 _Z17global_memory_256PdiiPyS0__param_3,
	.param .u64 .ptr .align 1 _Z17global_memory_256PdiiPyS0__param_4
)
{
	.reg .pred 	%p<3>;
	.reg .b32 	%r<15>;
	.reg .b64 	%rd<792>;
	.reg .b64 	%fd<362>;

	ld.param.u64 	%rd546, [_Z17global_memory_256PdiiPyS0__param_0];
	ld.param.u32 	%r4, [_Z17global_memory_256PdiiPyS0__param_1];
	mov.u32 	%r5, %ctaid.x;
	mov.u32 	%r6, %ntid.x;
	mov.u32 	%r7, %tid.x;
	mad.lo.s32 	%r8, %r5, %r6, %r7;
	mul.wide.s32 	%rd547, %r8, 8;
	add.s64 	%rd787, %rd546, %rd547;
	add.s64 	%rd786, %rd787, 393216;
	add.s64 	%rd785, %rd787, 786432;
	add.s64 	%rd784, %rd787, 1179648;
	add.s64 	%rd783, %rd787, 1572864;
	add.s64 	%rd782, %rd787, 1966080;
	add.s64 	%rd781, %rd787, 2359296;
	add.s64 	%rd780, %rd787, 2752512;
	add.s64 	%rd779, %rd787, 3145728;
	add.s64 	%rd778, %rd787, 3538944;
	add.s64 	%rd777, %rd787, 3932160;
	add.s64 	%rd776, %rd787, 4325376;
	add.s64 	%rd775, %rd787, 4718592;
	add.s64 	%rd774, %rd787, 5111808;
	add.s64 	%rd773, %rd787, 5505024;
	add.s64 	%rd772, %rd787, 5898240;
	add.s64 	%rd771, %rd787, 6291456;
	add.s64 	%rd770, %rd787, 6684672;
	add.s64 	%rd769, %rd787, 7077888;
	add.s64 	%rd768, %rd787, 7471104;
	add.s64 	%rd767, %rd787, 7864320;
	add.s64 	%rd766, %rd787, 8257536;
	add.s64 	%rd765, %rd787, 8650752;
	add.s64 	%rd764, %rd787, 9043968;
	add.s64 	%rd763, %rd787, 9437184;
	add.s64 	%rd762, %rd787, 9830400;
	add.s64 	%rd761, %rd787, 10223616;
	add.s64 	%rd760, %rd787, 10616832;
	add.s64 	%rd759, %rd787, 11010048;
	add.s64 	%rd758, %rd787, 11403264;
	add.s64 	%rd757, %rd787, 11796480;
	add.s64 	%rd756, %rd787, 12189696;
	add.s64 	%rd755, %rd787, 12582912;
	add.s64 	%rd754, %rd787, 12976128;
	add.s64 	%rd753, %rd787, 13369344;
	add.s64 	%rd752, %rd787, 13762560;
	add.s64 	%rd751, %rd787, 14155776;
	add.s64 	%rd750, %rd787, 14548992;
	add.s64 	%rd749, %rd787, 14942208;
	add.s64 	%rd748, %rd787, 15335424;
	add.s64 	%rd747, %rd787, 15728640;
	add.s64 	%rd746, %rd787, 16121856;
	add.s64 	%rd745, %rd787, 16515072;
	add.s64 	%rd744, %rd787, 16908288;
	add.s64 	%rd743, %rd787, 17301504;
	add.s64 	%rd742, %rd787, 17694720;
	add.s64 	%rd741, %rd787, 18087936;
	add.s64 	%rd740, %rd787, 18481152;
	add.s64 	%rd739, %rd787, 18874368;
	add.s64 	%rd738, %rd787, 19267584;
	add.s64 	%rd737, %rd787, 19660800;
	add.s64 	%rd736, %rd787, 20054016;
	add.s64 	%rd735, %rd787, 20447232;
	add.s64 	%rd734, %rd787, 20840448;
	add.s64 	%rd733, %rd787, 21233664;
	add.s64 	%rd732, %rd787, 21626880;
	add.s64 	%rd731, %rd787, 22020096;
	add.s64 	%rd730, %rd787, 22413312;
	add.s64 	%rd729, %rd787, 22806528;
	add.s64 	%rd728, %rd787, 23199744;
	add.s64 	%rd727, %rd787, 23592960;
	add.s64 	%rd726, %rd787, 23986176;
	add.s64 	%rd725, %rd787, 24379392;
	add.s64 	%rd724, %rd787, 24772608;
	add.s64 	%rd723, %rd787, 25165824;
	add.s64 	%rd722, %rd787, 25559040;
	add.s64 	%rd721, %rd787, 25952256;
	add.s64 	%rd720, %rd787, 26345472;
	add.s64 	%rd719, %rd787, 26738688;
	add.s64 	%rd718, %rd787, 27131904;
	add.s64 	%rd717, %rd787, 27525120;
	add.s64 	%rd716, %rd787, 27918336;
	add.s64 	%rd715, %rd787, 28311552;
	add.s64 	%rd714, %rd787, 28704768;
	add.s64 	%rd713, %rd787, 29097984;
	add.s64 	%rd712, %rd787, 29491200;
	add.s64 	%rd711, %rd787, 29884416;
	add.s64 	%rd710, %rd787, 30277632;
	add.s64 	%rd709, %rd787, 30670848;
	add.s64 	%rd708, %rd787, 31064064;
	add.s64 	%rd707, %rd787, 31457280;
	add.s64 	%rd706, %rd787, 31850496;
	add.s64 	%rd705, %rd787, 32243712;
	add.s64 	%rd704, %rd787, 32636928;
	add.s64 	%rd703, %rd787, 33030144;
	add.s64 	%rd702, %rd787, 33423360;
	add.s64 	%rd701, %rd787, 33816576;
	add.s64 	%rd700, %rd787, 34209792;
	add.s64 	%rd699, %rd787, 34603008;
	add.s64 	%rd698, %rd787, 34996224;
	add.s64 	%rd697, %rd787, 35389440;
	add.s64 	%rd696, %rd787, 35782656;
	add.s64 	%rd695, %rd787, 36175872;
	add.s64 	%rd694, %rd787, 36569088;
	add.s64 	%rd693, %rd787, 36962304;
	add.s64 	%rd692, %rd787, 37355520;
	add.s64 	%rd691, %rd787, 37748736;
	add.s64 	%rd690, %rd787, 38141952;
	add.s64 	%rd689, %rd787, 38535168;
	add.s64 	%rd688, %rd787, 38928384;
	add.s64 	%rd687, %rd787, 39321600;
	add.s64 	%rd686, %rd787, 39714816;
	add.s64 	%rd685, %rd787, 40108032;
	add.s64 	%rd684, %rd787, 40501248;
	add.s64 	%rd683, %rd787, 40894464;
	add.s64 	%rd682, %rd787, 41287680;
	add.s64 	%rd681, %rd787, 41680896;
	add.s64 	%rd680, %rd787, 42074112;
	add.s64 	%rd679, %rd787, 42467328;
	add.s64 	%rd678, %rd787, 42860544;
	add.s64 	%rd677, %rd787, 43253760;
	add.s64 	%rd676, %rd787, 43646976;
	add.s64 	%rd675, %rd787, 44040192;
	add.s64 	%rd674, %rd787, 44433408;
	add.s64 	%rd673, %rd787, 44826624;
	add.s64 	%rd672, %rd787, 45219840;
	add.s64 	%rd788, %rd787, 45613056;
	add.s64 	%rd789, %rd787, 46006272;
	add.s64 	%rd790, %rd787, 46399488;
	add.s64 	%rd791, %rd787, 46792704;
	setp.lt.s32 	%p1, %r4, 1;
	@%p1 bra 	$L__BB5_3;
	ld.param.u32 	%r13, [_Z17global_memory_256PdiiPyS0__param_1];
	add.s64 	%rd729, %rd787, 22806528;
	add.s64 	%rd728, %rd787, 23199744;
	add.s64 	%rd727, %rd787, 23592960;
	add.s64 	%rd726, %rd787, 23986176;
	add.s64 	%rd725, %rd787, 24379392;
	add.s64 	%rd724, %rd787, 24772608;
	add.s64 	%rd723, %rd787, 25165824;
	add.s64 	%rd722, %rd787, 25559040;
	add.s64 	%rd721, %rd787, 25952256;
	add.s64 	%rd720, %rd787, 26345472;
	add.s64 	%rd719, %rd787, 26738688;
	add.s64 	%rd718, %rd787, 27131904;
	add.s64 	%rd717, %rd787, 27525120;
	add.s64 	%rd716, %rd787, 27918336;
	add.s64 	%rd715, %rd787, 28311552;
	add.s64 	%rd714, %rd787, 28704768;
	add.s64 	%rd713, %rd787, 29097984;
	add.s64 	%rd712, %rd787, 29491200;
	add.s64 	%rd711, %rd787, 29884416;
	add.s64 	%rd710, %rd787, 30277632;
	add.s64 	%rd709, %rd787, 30670848;
	add.s64 	%rd708, %rd787, 31064064;
	add.s64 	%rd707, %rd787, 31457280;
	add.s64 	%rd706, %rd787, 31850496;
	add.s64 	%rd705, %rd787, 32243712;
	add.s64 	%rd704, %rd787, 32636928;
	add.s64 	%rd703, %rd787, 33030144;
	add.s64 	%rd702, %rd787, 33423360;
	add.s64 	%rd701, %rd787, 33816576;
	add.s64 	%rd700, %rd787, 34209792;
	add.s64 	%rd699, %rd787, 34603008;
	add.s64 	%rd733, %rd787, 21233664;
	add.s64 	%rd764, %rd787, 9043968;
	add.s64 	%rd697, %rd787, 35389440;
	add.s64 	%rd696, %rd787, 35782656;
	add.s64 	%rd695, %rd787, 36175872;
	add.s64 	%rd694, %rd787, 36569088;
	add.s64 	%rd693, %rd787, 36962304;
	add.s64 	%rd692, %rd787, 37355520;
	add.s64 	%rd691, %rd787, 37748736;
	add.s64 	%rd690, %rd787, 38141952;
	add.s64 	%rd689, %rd787, 38535168;
	add.s64 	%rd688, %rd787, 38928384;
	add.s64 	%rd687, %rd787, 39321600;
	add.s64 	%rd686, %rd787, 39714816;
	add.s64 	%rd685, %rd787, 40108032;
	add.s64 	%rd684, %rd787, 40501248;
	add.s64 	%rd683, %rd787, 40894464;
	add.s64 	%rd681, %rd787, 41680896;
	add.s64 	%rd680, %rd787, 42074112;
	add.s64 	%rd679, %rd787, 42467328;
	add.s64 	%rd678, %rd787, 42860544;
	add.s64 	%rd677, %rd787, 43253760;
	add.s64 	%rd676, %rd787, 43646976;
	add.s64 	%rd675, %rd787, 44040192;
	add.s64 	%rd674, %rd787, 44433408;
	add.s64 	%rd673, %rd787, 44826624;
	add.s64 	%rd672, %rd787, 45219840;
	add.s64 	%rd732, %rd787, 21626880;
	add.s64 	%rd731, %rd787, 22020096;
	add.s64 	%rd763, %rd787, 9437184;
	add.s64 	%rd779, %rd787, 3145728;
	add.s64 	%rd780, %rd787, 2752512;
	add.s64 	%rd788, %rd787, 45613056;
	add.s64 	%rd791, %rd787, 46792704;
	neg.s32 	%r14, %r13;
$L__BB5_2:
	.pragma "nounroll";
	ld.f64 	%fd1, [%rd787];
	cvt.rzi.u64.f64 	%rd787, %fd1;
	ld.f64 	%fd2, [%rd786];
	cvt.rzi.u64.f64 	%rd786, %fd2;
	ld.f64 	%fd3, [%rd785];
	cvt.rzi.u64.f64 	%rd785, %fd3;
	ld.f64 	%fd4, [%rd784];
	cvt.rzi.u64.f64 	%rd784, %fd4;
	ld.f64 	%fd5, [%rd783];
	cvt.rzi.u64.f64 	%rd783, %fd5;
	ld.f64 	%fd6, [%rd782];
	cvt.rzi.u64.f64 	%rd782, %fd6;
	ld.f64 	%fd7, [%rd781];
	cvt.rzi.u64.f64 	%rd781, %fd7;
	ld.f64 	%fd8, [%rd780];
	cvt.rzi.u64.f64 	%rd780, %fd8;
	ld.f64 	%fd9, [%rd779];
	cvt.rzi.u64.f64 	%rd779, %fd9;
	ld.f64 	%fd10, [%rd778];
	cvt.rzi.u64.f64 	%rd778, %fd10;
	ld.f64 	%fd11, [%rd777];
	cvt.rzi.u64.f64 	%rd777, %fd11;
	ld.f64 	%fd12, [%rd776];
	cvt.rzi.u64.f64 	%rd776, %fd12;
	ld.f64 	%fd13, [%rd775];
	cvt.rzi.u64.f64 	%rd775, %fd13;
	ld.f64 	%fd14, [%rd774];
	cvt.rzi.u64.f64 	%rd774, %fd14;
	ld.f64 	%fd15, [%rd773];
	cvt.rzi.u64.f64 	%rd773, %fd15;
	ld.f64 	%fd16, [%rd772];
	cvt.rzi.u64.f64 	%rd772, %fd16;
	ld.f64 	%fd17, [%rd771];
	cvt.rzi.u64.f64 	%rd771, %fd17;
	ld.f64 	%fd18, [%rd770];
	cvt.rzi.u64.f64 	%rd770, %fd18;
	ld.f64 	%fd19, [%rd769];
	cvt.rzi.u64.f64 	%rd769, %fd19;
	ld.f64 	%fd20, [%rd768];
	cvt.rzi.u64.f64 	%rd768, %fd20;
	ld.f64 	%fd21, [%rd767];
	cvt.rzi.u64.f64 	%rd767, %fd21;
	ld.f64 	%fd22, [%rd766];
	cvt.rzi.u64.f64 	%rd766, %fd22;
	ld.f64 	%fd23, [%rd765];
	cvt.rzi.u64.f64 	%rd765, %fd23;
	ld.f64 	%fd24, [%rd764];
	cvt.rzi.u64.f64 	%rd764, %fd24;
	ld.f64 	%fd25, [%rd763];
	cvt.rzi.u64.f64 	%rd763, %fd25;
	ld.f64 	%fd26, [%rd762];
	cvt.rzi.u64.f64 	%rd762, %fd26;
	ld.f64 	%fd27, [%rd761];
	cvt.rzi.u64.f64 	%rd761, %fd27;
	ld.f64 	%fd28, [%rd760];
	cvt.rzi.u64.f64 	%rd760, %fd28;
	ld.f64 	%fd29, [%rd759];
	cvt.rzi.u64.f64 	%rd759, %fd29;
	ld.f64 	%fd30, [%rd758];
	cvt.rzi.u64.f64 	%rd758, %fd30;
	ld.f64 	%fd31, [%rd757];
	cvt.rzi.u64.f64 	%rd757, %fd31;
	ld.f64 	%fd32, [%rd756];
	cvt.rzi.u64.f64 	%rd756, %fd32;
	ld.f64 	%fd33, [%rd755];
	cvt.rzi.u64.f64 	%rd755, %fd33;
	ld.f64 	%fd34, [%rd754];
	cvt.rzi.u64.f64 	%rd754, %fd34;
	ld.f64 	%fd35, [%rd753];
	cvt.rzi.u64.f64 	%rd753, %fd35;
	ld.f64 	%fd36, [%rd752];
	cvt.rzi.u64.f64 	%rd752, %fd36;
	ld.f64 	%fd37, [%rd751];
	cvt.rzi.u64.f64 	%rd751, %fd37;
	ld.f64 	%fd38, [%rd750];
	cvt.rzi.u64.f64 	%rd750, %fd38;
	ld.f64 	%fd39, [%rd749];
	cvt.rzi.u64.f64 	%rd749, %fd39;
	ld.f64 	%fd40, [%rd748];
	cvt.rzi.u64.f64 	%rd748, %fd40;
	ld.f64 	%fd41, [%rd747];
	cvt.rzi.u64.f64 	%rd747, %fd41;
	ld.f64 	%fd42, [%rd746];
	cvt.rzi.u64.f64 	%rd746, %fd42;
	ld.f64 	%fd43, [%rd745];
	cvt.rzi.u64.f64 	%rd745, %fd43;
	ld.f64 	%fd44, [%rd744];
	cvt.rzi.u64.f64 	%rd744, %fd44;
	ld.f64 	%fd45, [%rd743];
	cvt.rzi.u64.f64 	%rd743, %fd45;
	ld.f64 	%fd46, [%rd742];
	cvt.rzi.u64.f64 	%rd742, %fd46;
	ld.f64 	%fd47, [%rd741];
	cvt.rzi.u64.f64 	%rd741, %fd47;
	ld.f64 	%fd48, [%rd740];
	cvt.rzi.u64.f64 	%rd740, %fd48;
	ld.f64 	%fd49, [%rd739];
	cvt.rzi.u64.f64 	%rd739, %fd49;
	ld.f64 	%fd50, [%rd738];
	cvt.rzi.u64.f64 	%rd738, %fd50;
	ld.f64 	%fd51, [%rd737];
	cvt.rzi.u64.f64 	%rd737, %fd51;
	ld.f64 	%fd52, [%rd736];
	cvt.rzi.u64.f64 	%rd736, %fd52;
	ld.f64 	%fd53, [%rd735];
	cvt.rzi.u64.f64 	%rd735, %fd53;
	ld.f64 	%fd54, [%rd734];
	cvt.rzi.u64.f64 	%rd734, %fd54;
	ld.f64 	%fd55, [%rd733];
	cvt.rzi.u64.f64 	%rd733, %fd55;
	ld.f64 	%fd56, [%rd732];
	cvt.rzi.u64.f64 	%rd732, %fd56;
	ld.f64 	%fd57, [%rd731];
	cvt.rzi.u64.f64 	%rd731, %fd57;
	ld.f64 	%fd58, [%rd730];
	cvt.rzi.u64.f64 	%rd730, %fd58;
	ld.f64 	%fd59, [%rd729];
	cvt.rzi.u64.f64 	%rd729, %fd59;
	ld.f64 	%fd60, [%rd728];
	cvt.rzi.u64.f64 	%rd728, %fd60;
	ld.f64 	%fd61, [%rd727];
	cvt.rzi.u64.f64 	%rd727, %fd61;
	ld.f64 	%fd62, [%rd726];
	cvt.rzi.u64.f64 	%rd726, %fd62;
	ld.f64 	%fd63, [%rd725];
	cvt.rzi.u64.f64 	%rd725, %fd63;
	ld.f64 	%fd64, [%rd724];
	cvt.rzi.u64.f64 	%rd724, %fd64;
	ld.f64 	%fd65, [%rd723];
	cvt.rzi.u64.f64 	%rd723, %fd65;
	ld.f64 	%fd66, [%rd722];
	cvt.rzi.u64.f64 	%rd722, %fd66;
	ld.f64 	%fd67, [%rd721];
	cvt.rzi.u64.f64 	%rd721, %fd67;
	ld.f64 	%fd68, [%rd720];
	cvt.rzi.u64.f64 	%rd720, %fd68;
	ld.f64 	%fd69, [%rd719];
	cvt.rzi.u64.f64 	%rd719, %fd69;
	ld.f64 	%fd70, [%rd718];
	cvt.rzi.u64.f64 	%rd718, %fd70;
	ld.f64 	%fd71, [%rd717];
	cvt.rzi.u64.f64 	%rd717, %fd71;
	ld.f64 	%fd72, [%rd716];
	cvt.rzi.u64.f64 	%rd716, %fd72;
	ld.f64 	%fd73, [%rd715];
	cvt.rzi.u64.f64 	%rd715, %fd73;
	ld.f64 	%fd74, [%rd714];
	cvt.rzi.u64.f64 	%rd714, %fd74;
	ld.f64 	%fd75, [%rd713];
	cvt.rzi.u64.f64 	%rd713, %fd75;
	ld.f64 	%fd76, [%rd712];
	cvt.rzi.u64.f64 	%rd712, %fd76;
	ld.f64 	%fd77, [%rd711];
	cvt.rzi.u64.f64 	%rd711, %fd77;
	ld.f64 	%fd78, [%rd710];
	cvt.rzi.u64.f64 	%rd710, %fd78;
	ld.f64 	%fd79, [%rd709];
	cvt.rzi.u64.f64 	%rd709, %fd79;
	ld.f64 	%fd80, [%rd708];
	cvt.rzi.u64.f64 	%rd708, %fd80;
	ld.f64 	%fd81, [%rd707];
	cvt.rzi.u64.f64 	%rd707, %fd81;
	ld.f64 	%fd82, [%rd706];
	cvt.rzi.u64.f64 	%rd706, %fd82;
	ld.f64 	%fd83, [%rd705];
	cvt.rzi.u64.f64 	%rd705, %fd83;
	ld.f64 	%fd84, [%rd704];
	cvt.rzi.u64.f64 	%rd704, %fd84;
	ld.f64 	%fd85, [%rd703];
	cvt.rzi.u64.f64 	%rd703, %fd85;
	ld.f64 	%fd86, [%rd702];
	cvt.rzi.u64.f64 	%rd702, %fd86;
	ld.f64 	%fd87, [%rd701];
	cvt.rzi.u64.f64 	%rd701, %fd87;
	ld.f64 	%fd88, [%rd700];
	cvt.rzi.u64.f64 	%rd700, %fd88;
	ld.f64 	%fd89, [%rd699];
	cvt.rzi.u64.f64 	%rd699, %fd89;
	ld.f64 	%fd90, [%rd698];
	cvt.rzi.u64.f64 	%rd698, %fd90;
	ld.f64 	%fd91, [%rd697];
	cvt.rzi.u64.f64 	%rd697, %fd91;
	ld.f64 	%fd92, [%rd696];
	cvt.rzi.u64.f64 	%rd696, %fd92;
	ld.f64 	%fd93, [%rd695];
	cvt.rzi.u64.f64 	%rd695, %fd93;
	ld.f64 	%fd94, [%rd694];
	cvt.rzi.u64.f64 	%rd694, %fd94;
	ld.f64 	%fd95, [%rd693];
	cvt.rzi.u64.f64 	%rd693, %fd95;
	ld.f64 	%fd96, [%rd692];
	cvt.rzi.u64.f64 	%rd692, %fd96;
	ld.f64 	%fd97, [%rd691];
	cvt.rzi.u64.f64 	%rd691, %fd97;
	ld.f64 	%fd98, [%rd690];
	cvt.rzi.u64.f64 	%rd690, %fd98;
	ld.f64 	%fd99, [%rd689];
	cvt.rzi.u64.f64 	%rd689, %fd99;
	ld.f64 	%fd100, [%rd688];
	cvt.rzi.u64.f64 	%rd688, %fd100;
	ld.f64 	%fd101, [%rd687];
	cvt.rzi.u64.f64 	%rd687, %fd101;
	ld.f64 	%fd102, [%rd686];
	cvt.rzi.u64.f64 	%rd686, %fd102;
	ld.f64 	%fd103, [%rd685];
	cvt.rzi.u64.f64 	%rd685, %fd103;
	ld.f64 	%fd104, [%rd684];
	cvt.rzi.u64.f64 	%rd684, %fd104;
	ld.f64 	%fd105, [%rd683];
	cvt.rzi.u64.f64 	%rd683, %fd105;
	ld.f64 	%fd106, [%rd682];
	cvt.rzi.u64.f64 	%rd682, %fd106;
	ld.f64 	%fd107, [%rd681];
	cvt.rzi.u64.f64 	%rd681, %fd107;
	ld.f64 	%fd108, [%rd680];
	cvt.rzi.u64.f64 	%rd680, %fd108;
	ld.f64 	%fd109, [%rd679];
	cvt.rzi.u64.f64 	%rd679, %fd109;
	ld.f64 	%fd110, [%rd678];
	cvt.rzi.u64.f64 	%rd678, %fd110;
	ld.f64 	%fd111, [%rd677];
	cvt.rzi.u64.f64 	%rd677, %fd111;
	ld.f64 	%fd112, [%rd676];
	cvt.rzi.u64.f64 	%rd676, %fd112;
	ld.f64 	%fd113, [%rd675];
	cvt.rzi.u64.f64 	%rd675, %fd113;
	ld.f64 	%fd114, [%rd674];
	cvt.rzi.u64.f64 	%rd674, %fd114;
	ld.f64 	%fd115, [%rd673];
	cvt.rzi.u64.f64 	%rd673, %fd115;
	ld.f64 	%fd116, [%rd672];
	cvt.rzi.u64.f64 	%rd672, %fd116;
	ld.f64 	%fd117, [%rd788];
	cvt.rzi.u64.f64 	%rd788, %fd117;
	ld.f64 	%fd118, [%rd789];
	cvt.rzi.u64.f64 	%rd789, %fd118;
	ld.f64 	%fd119, [%rd790];
	cvt.rzi.u64.f64 	%rd790, %fd119;
	ld.f64 	%fd120, [%rd791];
	cvt.rzi.u64.f64 	%rd791, %fd120;
	add.s32 	%r14, %r14, 1;
	setp.ne.s32 	%p2, %r14, 0;
	@%p2 bra 	$L__BB5_2;
$L__BB5_3:
	ld.param.u64 	%rd551, [_Z17global_memory_256PdiiPyS0__param_0];
	cvt.rn.f64.u64 	%fd121, %rd787;
	cvta.to.global.u64 	%rd548, %rd551;
	mov.u32 	%r9, %ctaid.x;
	mov.u32 	%r10, %ntid.x;
	mov.u32 	%r11, %tid.x;
	mad.lo.s32 	%r12, %r9, %r10, %r11;
	mul.wide.s32 	%rd549, %r12, 8;
	add.s64 	%rd550, %rd548, %rd549;
	ld.global.f64 	%fd122, [%rd550];
	add.f64 	%fd123, %fd122, %fd121;
	cvt.rn.f64.u64 	%fd124, %rd786;
	add.f64 	%fd125, %fd123, %fd124;
	cvt.rn.f64.u64 	%fd126, %rd785;
	add.f64 	%fd127, %fd125, %fd126;
	cvt.rn.f64.u64 	%fd128, %rd784;
	add.f64 	%fd129, %fd127, %fd128;
	cvt.rn.f64.u64 	%fd130, %rd783;
	add.f64 	%fd131, %fd129, %fd130;
	cvt.rn.f64.u64 	%fd132, %rd782;
	add.f64 	%fd133, %fd131, %fd132;
	cvt.rn.f64.u64 	%fd134, %rd781;
	add.f64 	%fd135, %fd133, %fd134;
	cvt.rn.f64.u64 	%fd136, %rd780;
	add.f64 	%fd137, %fd135, %fd136;
	cvt.rn.f64.u64 	%fd138, %rd779;
	add.f64 	%fd139, %fd137, %fd138;
	cvt.rn.f64.u64 	%fd140, %rd778;
	add.f64 	%fd141, %fd139, %fd140;
	cvt.rn.f64.u64 	%fd142, %rd777;
	add.f64 	%fd143, %fd141, %fd142;
	cvt.rn.f64.u64 	%fd144, %rd776;
	add.f64 	%fd145, %fd143, %fd144;
	cvt.rn.f64.u64 	%fd146, %rd775;
	add.f64 	%fd147, %fd145, %fd146;
	cvt.rn.f64.u64 	%fd148, %rd774;
	add.f64 	%fd149, %fd147, %fd148;
	cvt.rn.f64.u64 	%fd150, %rd773;
	add.f64 	%fd151, %fd149, %fd150;
	cvt.rn.f64.u64 	%fd152, %rd772;
	add.f64 	%fd153, %fd151, %fd152;
	cvt.rn.f64.u64 	%fd154, %rd771;
	add.f64 	%fd155, %fd153, %fd154;
	cvt.rn.f64.u64 	%fd156, %rd770;
	add.f64 	%fd157, %fd155, %fd156;
	cvt.rn.f64.u64 	%fd158, %rd769;
	add.f64 	%fd159, %fd157, %fd158;
	cvt.rn.f64.u64 	%fd160, %rd768;
	add.f64 	%fd161, %fd159, %fd160;
	cvt.rn.f64.u64 	%fd162, %rd767;
	add.f64 	%fd163, %fd161, %fd162;
	cvt.rn.f64.u64 	%fd164, %rd766;
	add.f64 	%fd165, %fd163, %fd164;
	cvt.rn.f64.u64 	%fd166, %rd765;
	add.f64 	%fd167, %fd165, %fd166;
	cvt.rn.f64.u64 	%fd168, %rd764;
	add.f64 	%fd169, %fd167, %fd168;
	cvt.rn.f64.u64 	%fd170, %rd763;
	add.f64 	%fd171, %fd169, %fd170;
	cvt.rn.f64.u64 	%fd172, %rd762;
	add.f64 	%fd173, %fd171, %fd172;
	cvt.rn.f64.u64 	%fd174, %rd761;
	add.f64 	%fd175, %fd173, %fd174;
	cvt.rn.f64.u64 	%fd176, %rd760;
	add.f64 	%fd177, %fd175, %fd176;
	cvt.rn.f64.u64 	%fd178, %rd759;
	add.f64 	%fd179, %fd177, %fd178;
	cvt.rn.f64.u64 	%fd180, %rd758;
	add.f64 	%fd181, %fd179, %fd180;
	cvt.rn.f64.u64 	%fd182, %rd757;
	add.f64 	%fd183, %fd181, %fd182;
	cvt.rn.f64.u64 	%fd184, %rd756;
	add.f64 	%fd185, %fd183, %fd184;
	cvt.rn.f64.u64 	%fd186, %rd755;
	add.f64 	%fd187, %fd185, %fd186;
	cvt.rn.f64.u64 	%fd188, %rd754;
	add.f64 	%fd189, %fd187, %fd188;
	cvt.rn.f64.u64 	%fd190, %rd753;
	add.f64 	%fd191, %fd189, %fd190;
	cvt.rn.f64.u64 	%fd192, %rd752;
	add.f64 	%fd193, %fd191, %fd192;
	cvt.rn.f64.u64 	%fd194, %rd751;
	add.f64 	%fd195, %fd193, %fd194;
	cvt.rn.f64.u64 	%fd196, %rd750;
	add.f64 	%fd197, %fd195, %fd196;
	cvt.rn.f64.u64 	%fd198, %rd749;
	add.f64 	%fd199, %fd197, %fd198;
	cvt.rn.f64.u64 	%fd200, %rd748;
	add.f64 	%fd201, %fd199, %fd200;
	cvt.rn.f64.u64 	%fd202, %rd747;
	add.f64 	%fd203, %fd201, %fd202;
	cvt.rn.f64.u64 	%fd204, %rd746;
	add.f64 	%fd205, %fd203, %fd204;
	cvt.rn.f64.u64 	%fd206, %rd745;
	add.f64 	%fd207, %fd205, %fd206;
	cvt.rn.f64.u64 	%fd208, %rd744;
	add.f64 	%fd209, %fd207, %fd208;
	cvt.rn.f64.u64 	%fd210, %rd743;
	add.f64 	%fd211, %fd209, %fd210;
	cvt.rn.f64.u64 	%fd212, %rd742;
	add.f64 	%fd213, %fd211, %fd212;
	cvt.rn.f64.u64 	%fd214, %rd741;
	add.f64 	%fd215, %fd213, %fd214;
	cvt.rn.f64.u64 	%fd216, %rd740;
	add.f64 	%fd217, %fd215, %fd216;
	cvt.rn.f64.u64 	%fd218, %rd739;
	add.f64 	%fd219, %fd217, %fd218;
	cvt.rn.f64.u64 	%fd220, %rd738;
	add.f64 	%fd221, %fd219, %fd220;
	cvt.rn.f64.u64 	%fd222, %rd737;
	add.f64 	%fd223, %fd221, %fd222;
	cvt.rn.f64.u64 	%fd224, %rd736;
	add.f64 	%fd225, %fd223, %fd224;
	cvt.rn.f64.u64 	%fd226, %rd735;
	add.f64 	%fd227, %fd225, %fd226;
	cvt.rn.f64.u64 	%fd228, %rd734;
	add.f64 	%fd229, %fd227, %fd228;
	cvt.rn.f64.u64 	%fd230, %rd733;
	add.f64 	%fd231, %fd229, %fd230;
	cvt.rn.f64.u64 	%fd232, %rd732;
	add.f64 	%fd233, %fd231, %fd232;
	cvt.rn.f64.u64 	%fd234, %rd731;
	add.f64 	%fd235, %fd233, %fd234;
	cvt.rn.f64.u64 	%fd236, %rd730;
	add.f64 	%fd237, %fd235, %fd236;
	cvt.rn.f64.u64 	%fd238, %rd729;
	add.f64 	%fd239, %fd237, %fd238;
	cvt.rn.f64.u64 	%fd240, %rd728;
	add.f64 	%fd241, %fd239, %fd240;
	cvt.rn.f64.u64 	%fd242, %rd727;
	add.f64 	%fd243, %fd241, %fd242;
	cvt.rn.f64.u64 	%fd244, %rd726;
	add.f64 	%fd245, %fd243, %fd244;
	cvt.rn.f64.u64 	%fd246, %rd725;
	add.f64 	%fd247, %fd245, %fd246;
	cvt.rn.f64.u64 	%fd248, %rd724;
	add.f64 	%fd249, %fd247, %fd248;
	cvt.rn.f64.u64 	%fd250, %rd723;
	add.f64 	%fd251, %fd249, %fd250;
	cvt.rn.f64.u64 	%fd252, %rd722;
	add.f64 	%fd253, %fd251, %fd252;
	cvt.rn.f64.u64 	%fd254, %rd721;
	add.f64 	%fd255, %fd253, %fd254;
	cvt.rn.f64.u64 	%fd256, %rd720;
	add.f64 	%fd257, %fd255, %fd256;
	cvt.rn.f64.u64 	%fd258, %rd719;
	add.f64 	%fd259, %fd257, %fd258;
	cvt.rn.f64.u64 	%fd260, %rd718;
	add.f64 	%fd261, %fd259, %fd260;
	cvt.rn.f64.u64 	%fd262, %rd717;
	add.f64 	%fd263, %fd261, %fd262;
	cvt.rn.f64.u64 	%fd264, %rd716;
	add.f64 	%fd265, %fd263, %fd264;
	cvt.rn.f64.u64 	%fd266, %rd715;
	add.f64 	%fd267, %fd265, %fd266;
	cvt.rn.f64.u64 	%fd268, %rd714;
	add.f64 	%fd269, %fd267, %fd268;
	cvt.rn.f64.u64 	%fd270, %rd713;
	add.f64 	%fd271, %fd269, %fd270;
	cvt.rn.f64.u64 	%fd272, %rd712;
	add.f64 	%fd273, %fd271, %fd272;
	cvt.rn.f64.u64 	%fd274, %rd711;
	add.f64 	%fd275, %fd273, %fd274;
	cvt.rn.f64.u64 	%fd276, %rd710;
	add.f64 	%fd277, %fd275, %fd276;
	cvt.rn.f64.u64 	%fd278, %rd709;
	add.f64 	%fd279, %fd277, %fd278;
	cvt.rn.f64.u64 	%fd280, %rd708;
	add.f64 	%fd281, %fd279, %fd280;
	cvt.rn.f64.u64 	%fd282, %rd707;
	add.f64 	%fd283, %fd281, %fd282;
	cvt.rn.f64.u64 	%fd284, %rd706;
	add.f64 	%fd285, %fd283, %fd284;
	cvt.rn.f64.u64 	%fd286, %rd705;
	add.f64 	%fd287, %fd285, %fd286;
	cvt.rn.f64.u64 	%fd288, %rd704;
	add.f64 	%fd289, %fd287, %fd288;
	cvt.rn.f64.u64 	%fd290, %rd703;
	add.f64 	%fd291, %fd289, %fd290;
	cvt.rn.f64.u64 	%fd292, %rd702;
	add.f64 	%fd293, %fd291, %fd292;
	cvt.rn.f64.u64 	%fd294, %rd701;
	add.f64 	%fd295, %fd293, %fd294;
	cvt.rn.f64.u64 	%fd296, %rd700;
	add.f64 	%fd297, %fd295, %fd296;
	cvt.rn.f64.u64 	%fd298, %rd699;
	add.f64 	%fd299, %fd297, %fd298;
	cvt.rn.f64.u64 	%fd300, %rd698;
	add.f64 	%fd301, %fd299, %fd300;
	cvt.rn.f64.u64 	%fd302, %rd697;
	add.f64 	%fd303, %fd301, %fd302;
	cvt.rn.f64.u64 	%fd304, %rd696;
	add.f64 	%fd305, %fd303, %fd304;
	cvt.rn.f64.u64 	%fd306, %rd695;
	add.f64 	%fd307, %fd305, %fd306;
	cvt.rn.f64.u64 	%fd308, %rd694;
	add.f64 	%fd309, %fd307, %fd308;
	cvt.rn.f64.u64 	%fd310, %rd693;
	add.f64 	%fd311, %fd309, %fd310;
	cvt.rn.f64.u64 	%fd312, %rd692;
	add.f64 	%fd313, %fd311, %fd312;
	cvt.rn.f64.u64 	%fd314, %rd691;
	add.f64 	%fd315, %fd313, %fd314;
	cvt.rn.f64.u64 	%fd316, %rd690;
	add.f64 	%fd317, %fd315, %fd316;
	cvt.rn.f64.u64 	%fd318, %rd689;
	add.f64 	%fd319, %fd317, %fd318;
	cvt.rn.f64.u64 	%fd320, %rd688;
	add.f64 	%fd321, %fd319, %fd320;
	cvt.rn.f64.u64 	%fd322, %rd687;
	add.f64 	%fd323, %fd321, %fd322;
	cvt.rn.f64.u64 	%fd324, %rd686;
	add.f64 	%fd325, %fd323, %fd324;
	cvt.rn.f64.u64 	%fd326, %rd685;
	add.f64 	%fd327, %fd325, %fd326;
	cvt.rn.f64.u64 	%fd328, %rd684;
	add.f64 	%fd329, %fd327, %fd328;
	cvt.rn.f64.u64 	%fd330, %rd683;
	add.f64 	%fd331, %fd329, %fd330;
	cvt.rn.f64.u64 	%fd332, %rd682;
	add.f64 	%fd333, %fd331, %fd332;
	cvt.rn.f64.u64 	%fd334, %rd681;
	add.f64 	%fd335, %fd333, %fd334;
	cvt.rn.f64.u64 	%fd336, %rd680;
	add.f64 	%fd337, %fd335, %fd336;
	cvt.rn.f64.u64 	%fd338, %rd679;
	add.f64 	%fd339, %fd337, %fd338;
	cvt.rn.f64.u64 	%fd340, %rd678;
	add.f64 	%fd341, %fd339, %fd340;
	cvt.rn.f64.u64 	%fd342, %rd677;
	add.f64 	%fd343, %fd341, %fd342;
	cvt.rn.f64.u64 	%fd344, %rd676;
	add.f64 	%fd345, %fd343, %fd344;
	cvt.rn.f64.u64 	%fd346, %rd675;
	add.f64 	%fd347, %fd345, %fd346;
	cvt.rn.f64.u64 	%fd348, %rd674;
	add.f64 	%fd349, %fd347, %fd348;
	cvt.rn.f64.u64 	%fd350, %rd673;
	add.f64 	%fd351, %fd349, %fd350;
	cvt.rn.f64.u64 	%fd352, %rd672;
	add.f64 	%fd353, %fd351, %fd352;
	cvt.rn.f64.u64 	%fd354, %rd788;
	add.f64 	%fd355, %fd353, %fd354;
	cvt.rn.f64.u64 	%fd356, %rd789;
	add.f64 	%fd357, %fd355, %fd356;
	cvt.rn.f64.u64 	%fd358, %rd790;
	add.f64 	%fd359, %fd357, %fd358;
	cvt.rn.f64.u64 	%fd360, %rd791;
	add.f64 	%fd361, %fd359, %fd360;
	st.global.f64 	[%rd550], %fd361;
	ret;

}


// ===== COMPILED SASS (sm_100) =====

	.target	sm_100

	.elftype	@"ET_EXEC"


//--------------------- .note.nv.tkinfo           --------------------------
	.section	.note.nv.tkinfo,"",@"SHT_NOTE"
	.sectionflags	@"SHF_NOTE_NV_TKINFO"
	.tkinfo
        /*0018*/ 	.word	0x00000002
        /*0030*/ 	.string	""
        /*0030*/ 	.string	"ptxas"
        /*0030*/ 	.string	"Cuda compilation tools, release 13.0, V13.0.88"
        /*0030*/ 	.string	"Build cuda_13.0.r13.0/compiler.36424714_0"
        /*0030*/ 	.string	"-arch sm_100 -m 64 "



//--------------------- .note.nv.cuinfo           --------------------------
	.section	.note.nv.cuinfo,"",@"SHT_NOTE"
	.sectionflags	@"SHF_NOTE_NV_CUINFO"
        /*0018*/ 	.short	0x0002
        /*001a*/ 	.short	0x0064
        /*001c*/ 	.short	0x0082
	.zero		2


//--------------------- .nv.info                  --------------------------
	.section	.nv.info,"",@"SHT_CUDA_INFO"
	.align	4


	//----- nvinfo : EIATTR_REGCOUNT
	.align		4
        /*0000*/ 	.byte	0x04, 0x2f
        /*0002*/ 	.short	(.L_1 - .L_0)
	.align		4
.L_0:
        /*0004*/ 	.word	index@(_Z15array_generatorPdii)
        /*0008*/ 	.word	0x00000020


	//----- nvinfo : EIATTR_FRAME_SIZE
	.align		4
.L_1:
        /*000c*/ 	.byte	0x04, 0x11
        /*000e*/ 	.short	(.L_3 - .L_2)
	.align		4
.L_2:
        /*0010*/ 	.word	index@(_Z15array_generatorPdii)
        /*0014*/ 	.word	0x00000000


	//----- nvinfo : EIATTR_REGCOUNT
	.align		4
.L_3:
        /*0018*/ 	.byte	0x04, 0x2f
        /*001a*/ 	.short	(.L_5 - .L_4)
	.align		4
.L_4:
        /*001c*/ 	.word	index@(_Z18global_memory_2048Pdii)
        /*0020*/ 	.word	0x0000000c


	//----- nvinfo : EIATTR_FRAME_SIZE
	.align		4
.L_5:
        /*0024*/ 	.byte	0x04, 0x11
        /*0026*/ 	.short	(.L_7 - .L_6)
	.align		4
.L_6:
        /*0028*/ 	.word	index@(_Z18global_memory_2048Pdii)
        /*002c*/ 	.word	0x00000000


	//----- nvinfo : EIATTR_REGCOUNT
	.align		4
.L_7:
        /*0030*/ 	.byte	0x04, 0x2f
        /*0032*/ 	.short	(.L_9 - .L_8)
	.align		4
.L_8:
        /*0034*/ 	.word	index@(_Z18global_memory_1024PdiiPyS0_)
        /*0038*/ 	.word	0x0000004a


	//----- nvinfo : EIATTR_FRAME_SIZE
	.align		4
.L_9:
        /*003c*/ 	.byte	0x04, 0x11
        /*003e*/ 	.short	(.L_11 - .L_10)
	.align		4
.L_10:
        /*0040*/ 	.word	index@(_Z18global_memory_1024PdiiPyS0_)
        /*0044*/ 	.word	0x00000000


	//----- nvinfo : EIATTR_REGCOUNT
	.align		4
.L_11:
        /*0048*/ 	.byte	0x04, 0x2f
        /*004a*/ 	.short	(.L_13 - .L_12)
	.align		4
.L_12:
        /*004c*/ 	.word	index@(_Z20global_memory_1024_2PdiiPyS0_)
        /*0050*/ 	.word	0x00000024


	//----- nvinfo : EIATTR_FRAME_SIZE
	.align		4
.L_13:
        /*0054*/ 	.byte	0x04, 0x11
        /*0056*/ 	.short	(.L_15 - .L_14)
	.align		4
.L_14:
        /*0058*/ 	.word	index@(_Z20global_memory_1024_2PdiiPyS0_)
        /*005c*/ 	.word	0x00000000


	//----- nvinfo : EIATTR_REGCOUNT
	.align		4
.L_15:
        /*0060*/ 	.byte	0x04, 0x2f
        /*0062*/ 	.short	(.L_17 - .L_16)
	.align		4
.L_16:
        /*0064*/ 	.word	index@(_Z17global_memory_512PdiiPyS0_)
        /*0068*/ 	.word	0x00000078


	//----- nvinfo : EIATTR_FRAME_SIZE
	.align		4
.L_17:
        /*006c*/ 	.byte	0x04, 0x11
        /*006e*/ 	.short	(.L_19 - .L_18)
	.align		4
.L_18:
        /*0070*/ 	.word	index@(_Z17global_memory_512PdiiPyS0_)
        /*0074*/ 	.word	0x00000000


	//----- nvinfo : EIATTR_REGCOUNT
	.align		4
.L_19:
        /*0078*/ 	.byte	0x04, 0x2f
        /*007a*/ 	.short	(.L_21 - .L_20)
	.align		4
.L_20:
        /*007c*/ 	.word	index@(_Z17global_memory_256PdiiPyS0_)
        /*0080*/ 	.word	0x000000fe


	//----- nvinfo : EIATTR_FRAME_SIZE
	.align		4
.L_21:
        /*0084*/ 	.byte	0x04, 0x11
        /*0086*/ 	.short	(.L_23 - .L_22)
	.align		4
.L_22:
        /*0088*/ 	.word	index@(_Z17global_memory_256PdiiPyS0_)
        /*008c*/ 	.word	0x00000000


	//----- nvinfo : EIATTR_MIN_STACK_SIZE
	.align		4
.L_23:
        /*0090*/ 	.byte	0x04, 0x12
        /*0092*/ 	.short	(.L_25 - .L_24)
	.align		4
.L_24:
        /*0094*/ 	.word	index@(_Z17global_memory_256PdiiPyS0_)
        /*0098*/ 	.word	0x00000000


	//----- nvinfo : EIATTR_MIN_STACK_SIZE
	.align		4
.L_25:
        /*009c*/ 	.byte	0x04, 0x12
        /*009e*/ 	.short	(.L_27 - .L_26)
	.align		4
.L_26:
        /*00a0*/ 	.word	index@(_Z17global_memory_512PdiiPyS0_)
        /*00a4*/ 	.word	0x00000000


	//----- nvinfo : EIATTR_MIN_STACK_SIZE
	.align		4
.L_27:
        /*00a8*/ 	.byte	0x04, 0x12
        /*00aa*/ 	.short	(.L_29 - .L_28)
	.align		4
.L_28:
        /*00ac*/ 	.word	index@(_Z20global_memory_1024_2PdiiPyS0_)
        /*00b0*/ 	.word	0x00000000


	//----- nvinfo : EIATTR_MIN_STACK_SIZE
	.align		4
.L_29:
        /*00b4*/ 	.byte	0x04, 0x12
        /*00b6*/ 	.short	(.L_31 - .L_30)
	.align		4
.L_30:
        /*00b8*/ 	.word	index@(_Z18global_memory_1024PdiiPyS0_)
        /*00bc*/ 	.word	0x00000000


	//----- nvinfo : EIATTR_MIN_STACK_SIZE
	.align		4
.L_31:
        /*00c0*/ 	.byte	0x04, 0x12
        /*00c2*/ 	.short	(.L_33 - .L_32)
	.align		4
.L_32:
        /*00c4*/ 	.word	index@(_Z18global_memory_2048Pdii)
        /*00c8*/ 	.word	0x00000000


	//----- nvinfo : EIATTR_MIN_STACK_SIZE
	.align		4
.L_33:
        /*00cc*/ 	.byte	0x04, 0x12
        /*00ce*/ 	.short	(.L_35 - .L_34)
	.align		4
.L_34:
        /*00d0*/ 	.word	index@(_Z15array_generatorPdii)
        /*00d4*/ 	.word	0x00000000
.L_35:


//--------------------- .nv.compat                --------------------------
	.section	.nv.compat,"",@"SHT_CUDA_COMPAT_INFO"
	.align	4
        /*0000*/ 	.byte	0x02, 0x09, 0x00, 0x00, 0x02, 0x02, 0x01, 0x00, 0x02, 0x05, 0x05, 0x00, 0x03, 0x07, 0x01, 0x01
        /*0010*/ 	.byte	0x02, 0x03, 0x00, 0x00, 0x02, 0x06, 0x01, 0x00, 0x04, 0x0b, 0x08, 0x00, 0x01, 0x00, 0x00, 0x00
        /*0020*/ 	.byte	0x00, 0x00, 0x00, 0x00


//--------------------- .nv.info._Z17global_memory_256PdiiPyS0_ --------------------------
	.section	.nv.info._Z17global_memory_256PdiiPyS0_,"",@"SHT_CUDA_INFO"
	.sectionflags	@""
	.align	4


	//----- nvinfo : EIATTR_CUDA_API_VERSION
	.align		4
        /*0000*/ 	.byte	0x04, 0x37
        /*0002*/ 	.short	(.L_37 - .L_36)
.L_36:
        /*0004*/ 	.word	0x00000082


	//----- nvinfo : EIATTR_KPARAM_INFO
	.align		4
.L_37:
        /*0008*/ 	.byte	0x04, 0x17
        /*000a*/ 	.short	(.L_39 - .L_38)
.L_38:
        /*000c*/ 	.word	0x00000000
        /*0010*/ 	.short	0x0004
        /*0012*/ 	.short	0x0018
        /*0014*/ 	.byte	0x00, 0xf5, 0x21, 0x00


	//----- nvinfo : EIATTR_KPARAM_INFO
	.align		4
.L_39:
        /*0018*/ 	.byte	0x04, 0x17
        /*001a*/ 	.short	(.L_41 - .L_40)
.L_40:
        /*001c*/ 	.word	0x00000000
        /*0020*/ 	.short	0x0003
        /*0022*/ 	.short	0x0010
        /*0024*/ 	.byte	0x00, 0xf5, 0x21, 0x00


	//----- nvinfo : EIATTR_KPARAM_INFO
	.align		4
.L_41:
        /*0028*/ 	.byte	0x04, 0x17
        /*002a*/ 	.short	(.L_43 - .L_42)
.L_42:
        /*002c*/ 	.word	0x00000000
        /*0030*/ 	.short	0x0002
        /*0032*/ 	.short	0x000c
        /*0034*/ 	.byte	0x00, 0xf0, 0x11, 0x00


	//----- nvinfo : EIATTR_KPARAM_INFO
	.align		4
.L_43:
        /*0038*/ 	.byte	0x04, 0x17
        /*003a*/ 	.short	(.L_45 - .L_44)
.L_44:
        /*003c*/ 	.word	0x00000000
        /*0040*/ 	.short	0x0001
        /*0042*/ 	.short	0x0008
        /*0044*/ 	.byte	0x00, 0xf0, 0x11, 0x00


	//----- nvinfo : EIATTR_KPARAM_INFO
	.align		4
.L_45:
        /*0048*/ 	.byte	0x04, 0x17
        /*004a*/ 	.short	(.L_47 - .L_46)
.L_46:
        /*004c*/ 	.word	0x00000000
        /*0050*/ 	.short	0x0000
        /*0052*/ 	.short	0x0000
        /*0054*/ 	.byte	0x00, 0xf5, 0x21, 0x00


	//----- nvinfo : EIATTR_SPARSE_MMA_MASK
	.align		4
.L_47:
        /*0058*/ 	.byte	0x03, 0x50
        /*005a*/ 	.short	0x0000


	//----- nvinfo : EIATTR_MAXREG_COUNT
	.align		4
        /*005c*/ 	.byte	0x03, 0x1b
        /*005e*/ 	.short	0x00ff


	//----- nvinfo : EIATTR_MERCURY_ISA_VERSION
	.align		4
        /*0060*/ 	.byte	0x03, 0x5f
        /*0062*/ 	.short	0x0101


	//----- nvinfo : EIATTR_VRC_CTA_INIT_COUNT
	.align		4
        /*0064*/ 	.byte	0x02, 0x4a
	.zero		1
	.zero		1


	//----- nvinfo : EIATTR_EXIT_INSTR_OFFSETS
	.align		4
        /*0068*/ 	.byte	0x04, 0x1c
        /*006a*/ 	.short	(.L_49 - .L_48)


	//   ....[0]....
.L_48:
        /*006c*/ 	.word	0x00003950


	//----- nvinfo : EIATTR_CBANK_PARAM_SIZE
	.align		4
.L_49:
        /*0070*/ 	.byte	0x03, 0x19
        /*0072*/ 	.short	0x0020


	//----- nvinfo : EIATTR_PARAM_CBANK
	.align		4
        /*0074*/ 	.byte	0x04, 0x0a
        /*0076*/ 	.short	(.L_51 - .L_50)
	.align		4
.L_50:
        /*0078*/ 	.word	index@(.nv.constant0._Z17global_memory_256PdiiPyS0_)
        /*007c*/ 	.short	0x0380
        /*007e*/ 	.short	0x0020


	//----- nvinfo : EIATTR_SW_WAR
	.align		4
.L_51:
        /*0080*/ 	.byte	0x04, 0x36
        /*0082*/ 	.short	(.L_53 - .L_52)
.L_52:
        /*0084*/ 	.word	0x00000008
.L_53:


//--------------------- .nv.info._Z17global_memory_512PdiiPyS0_ --------------------------
	.section	.nv.info._Z17global_memory_512PdiiPyS0_,"",@"SHT_CUDA_INFO"
	.sectionflags	@""
	.align	4


	//----- nvinfo : EIATTR_CUDA_API_VERSION
	.align		4
        /*0000*/ 	.byte	0x04, 0x37
        /*0002*/ 	.short	(.L_55 - .L_54)
.L_54:
        /*0004*/ 	.word	0x00000082


	//----- nvinfo : EIATTR_KPARAM_INFO
	.align		4
.L_55:
        /*0008*/ 	.byte	0x04, 0x17
        /*000a*/ 	.short	(.L_57 - .L_56)
.L_56:
        /*000c*/ 	.word	0x00000000
        /*0010*/ 	.short	0x0004
        /*0012*/ 	.short	0x0018
        /*0014*/ 	.byte	0x00, 0xf5, 0x21, 0x00


	//----- nvinfo : EIATTR_KPARAM_INFO
	.align		4
.L_57:
        /*0018*/ 	.byte	0x04, 0x17
        /*001a*/ 	.short	(.L_59 - .L_58)
.L_58:
        /*001c*/ 	.word	0x00000000
        /*0020*/ 	.short	0x0003
        /*0022*/ 	.short	0x0010
        /*0024*/ 	.byte	0x00, 0xf5, 0x21, 0x00


	//----- nvinfo : EIATTR_KPARAM_INFO
	.align		4
.L_59:
        /*0028*/ 	.byte	0x04, 0x17
        /*002a*/ 	.short	(.L_61 - .L_60)
.L_60:
        /*002c*/ 	.word	0x00000000
        /*0030*/ 	.short	0x0002
        /*0032*/ 	.short	0x000c
        /*0034*/ 	.byte	0x00, 0xf0, 0x11, 0x00


	//----- nvinfo : EIATTR_KPARAM_INFO
	.align		4
.L_61:
        /*0038*/ 	.byte	0x04, 0x17
        /*003a*/ 	.short	(.L_63 - .L_62)
.L_62:
        /*003c*/ 	.word	0x00000000
        /*0040*/ 	.short	0x0001
        /*0042*/ 	.short	0x0008
        /*0044*/ 	.byte	0x00, 0xf0, 0x11, 0x00


	//----- nvinfo : EIATTR_KPARAM_INFO
	.align		4
.L_63:
        /*0048*/ 	.byte	0x04, 0x17
        /*004a*/ 	.short	(.L_65 - .L_64)
.L_64:
        /*004c*/ 	.word	0x00000000
        /*0050*/ 	.short	0x0000
        /*0052*/ 	.short	0x0000
        /*0054*/ 	.byte	0x00, 0xf5, 0x21, 0x00


	//----- nvinfo : EIATTR_SPARSE_MMA_MASK
	.align		4
.L_65:
        /*0058*/ 	.byte	0x03, 0x50
        /*005a*/ 	.short	0x0000


	//----- nvinfo : EIATTR_MAXREG_COUNT
	.align		4
        /*005c*/ 	.byte	0x03, 0x1b
        /*005e*/ 	.short	0x00ff


	//----- nvinfo : EIATTR_MERCURY_ISA_VERSION
	.align		4
        /*0060*/ 	.byte	0x03, 0x5f
        /*0062*/ 	.short	0x0101


	//----- nvinfo : EIATTR_VRC_CTA_INIT_COUNT
	.align		4
        /*0064*/ 	.byte	0x02, 0x4a
	.zero		1
	.zero		1


	//----- nvinfo : EIATTR_EXIT_INSTR_OFFSETS
	.align		4
        /*0068*/ 	.byte	0x04, 0x1c
        /*006a*/ 	.short	(.L_67 - .L_66)


	//   ....[0]....
.L_66:
        /*006c*/ 	.word	0x00001900


	//----- nvinfo : EIATTR_CBANK_PARAM_SIZE
	.align		4
.L_67:
        /*0070*/ 	.byte	0x03, 0x19
        /*0072*/ 	.short	0x0020


	//----- nvinfo : EIATTR_PARAM_CBANK
	.align		4
        /*0074*/ 	.byte	0x04, 0x0a
        /*0076*/ 	.short	(.L_69 - .L_68)
	.align		4
.L_68:
        /*0078*/ 	.word	index@(.nv.constant0._Z17global_memory_512PdiiPyS0_)
        /*007c*/ 	.short	0x0380
        /*007e*/ 	.short	0x0020


	//----- nvinfo : EIATTR_SW_WAR
	.align		4
.L_69:
        /*0080*/ 	.byte	0x04, 0x36
        /*0082*/ 	.short	(.L_71 - .L_70)
.L_70:
        /*0084*/ 	.word	0x00000008
.L_71:


//--------------------- .nv.info._Z20global_memory_1024_2PdiiPyS0_ --------------------------
	.section	.nv.info._Z20global_memory_1024_2PdiiPyS0_,"",@"SHT_CUDA_INFO"
	.sectionflags	@""
	.align	4


	//----- nvinfo : EIATTR_CUDA_API_VERSION
	.align		4
        /*0000*/ 	.byte	0x04, 0x37
        /*0002*/ 	.short	(.L_73 - .L_72)
.L_72:
        /*0004*/ 	.word	0x00000082


	//----- nvinfo : EIATTR_KPARAM_INFO
	.align		4
.L_73:
        /*0008*/ 	.byte	0x04, 0x17
        /*000a*/ 	.short	(.L_75 - .L_74)
.L_74:
        /*000c*/ 	.word	0x00000000
        /*0010*/ 	.short	0x0004
        /*0012*/ 	.short	0x0018
        /*0014*/ 	.byte	0x00, 0xf5, 0x21, 0x00


	//----- nvinfo : EIATTR_KPARAM_INFO
	.align		4
.L_75:
        /*0018*/ 	.byte	0x04, 0x17
        /*001a*/ 	.short	(.L_77 - .L_76)
.L_76:
        /*001c*/ 	.word	0x00000000
        /*0020*/ 	.short	0x0003
        /*0022*/ 	.short	0x0010
        /*0024*/ 	.byte	0x00, 0xf5, 0x21, 0x00


	//----- nvinfo : EIATTR_KPARAM_INFO
	.align		4
.L_77:
        /*0028*/ 	.byte	0x04, 0x17
        /*002a*/ 	.short	(.L_79 - .L_78)
.L_78:
        /*002c*/ 	.word	0x00000000
        /*0030*/ 	.short	0x0002
        /*0032*/ 	.short	0x000c
        /*0034*/ 	.byte	0x00, 0xf0, 0x11, 0x00


	//----- nvinfo : EIATTR_KPARAM_INFO
	.align		4
.L_79:
        /*0038*/ 	.byte	0x04, 0x17
        /*003a*/ 	.short	(.L_81 - .L_80)
.L_80:
        /*003c*/ 	.word	0x00000000
        /*0040*/ 	.short	0x0001
        /*0042*/ 	.short	0x0008
        /*0044*/ 	.byte	0x00, 0xf0, 0x11, 0x00


	//----- nvinfo : EIATTR_KPARAM_INFO
	.align		4
.L_81:
        /*0048*/ 	.byte	0x04, 0x17
        /*004a*/ 	.short	(.L_83 - .L_82)
.L_82:
        /*004c*/ 	.word	0x00000000
        /*0050*/ 	.short	0x0000
        /*0052*/ 	.short	0x0000
        /*0054*/ 	.byte	0x00, 0xf5, 0x21, 0x00


	//----- nvinfo : EIATTR_SPARSE_MMA_MASK
	.align		4
.L_83:
        /*0058*/ 	.byte	0x03, 0x50
        /*005a*/ 	.short	0x0000


	//----- nvinfo : EIATTR_MAXREG_COUNT
	.align		4
        /*005c*/ 	.byte	0x03, 0x1b
        /*005e*/ 	.short	0x00ff


	//----- nvinfo : EIATTR_MERCURY_ISA_VERSION
	.align		4
        /*0060*/ 	.byte	0x03, 0x5f
        /*0062*/ 	.short	0x0101


	//----- nvinfo : EIATTR_VRC_CTA_INIT_COUNT
	.align		4
        /*0064*/ 	.byte	0x02, 0x4a
	.zero		1
	.zero		1


	//----- nvinfo : EIATTR_EXIT_INSTR_OFFSETS
	.align		4
        /*0068*/ 	.byte	0x04, 0x1c
        /*006a*/ 	.short	(.L_85 - .L_84)


	//   ....[0]....
.L_84:
        /*006c*/ 	.word	0x000011a0


	//----- nvinfo : EIATTR_CBANK_PARAM_SIZE
	.align		4
.L_85:
        /*0070*/ 	.byte	0x03, 0x19
        /*0072*/ 	.short	0x0020


	//----- nvinfo : EIATTR_PARAM_CBANK
	.align		4
        /*0074*/ 	.byte	0x04, 0x0a
        /*0076*/ 	.short	(.L_87 - .L_86)
	.align		4
.L_86:
        /*0078*/ 	.word	index@(.nv.constant0._Z20global_memory_1024_2PdiiPyS0_)
        /*007c*/ 	.short	0x0380
        /*007e*/ 	.short	0x0020


	//----- nvinfo : EIATTR_SW_WAR
	.align		4
.L_87:
        /*0080*/ 	.byte	0x04, 0x36
        /*0082*/ 	.short	(.L_89 - .L_88)
.L_88:
        /*0084*/ 	.word	0x00000008
.L_89:


//--------------------- .nv.info._Z18global_memory_1024PdiiPyS0_ --------------------------
	.section	.nv.info._Z18global_memory_1024PdiiPyS0_,"",@"SHT_CUDA_INFO"
	.sectionflags	@""
	.align	4


	//----- nvinfo : EIATTR_CUDA_API_VERSION
	.align		4
        /*0000*/ 	.byte	0x04, 0x37
        /*0002*/ 	.short	(.L_91 - .L_90)
.L_90:
        /*0004*/ 	.word	0x00000082


	//----- nvinfo : EIATTR_KPARAM_INFO
	.align		4
.L_91:
        /*0008*/ 	.byte	0x04, 0x17
        /*000a*/ 	.short	(.L_93 - .L_92)
.L_92:
        /*000c*/ 	.word	0x00000000
        /*0010*/ 	.short	0x0004
        /*0012*/ 	.short	0x0018
        /*0014*/ 	.byte	0x00, 0xf5, 0x21, 0x00


	//----- nvinfo : EIATTR_KPARAM_INFO
	.align		4
.L_93:
        /*0018*/ 	.byte	0x04, 0x17
        /*001a*/ 	.short	(.L_95 - .L_94)
.L_94:
        /*001c*/ 	.word	0x00000000
        /*0020*/ 	.short	0x0003
        /*0022*/ 	.short	0x0010
        /*0024*/ 	.byte	0x00, 0xf5, 0x21, 0x00


	//----- nvinfo : EIATTR_KPARAM_INFO
	.align		4
.L_95:
        /*0028*/ 	.byte	0x04, 0x17
        /*002a*/ 	.short	(.L_97 - .L_96)
.L_96:
        /*002c*/ 	.word	0x00000000
        /*0030*/ 	.short	0x0002
        /*0032*/ 	.short	0x000c
        /*0034*/ 	.byte	0x00, 0xf0, 0x11, 0x00


	//----- nvinfo : EIATTR_KPARAM_INFO
	.align		4
.L_97:
        /*0038*/ 	.byte	0x04, 0x17
        /*003a*/ 	.short	(.L_99 - .L_98)
.L_98:
        /*003c*/ 	.word	0x00000000
        /*0040*/ 	.short	0x0001
        /*0042*/ 	.short	0x0008
        /*0044*/ 	.byte	0x00, 0xf0, 0x11, 0x00


	//----- nvinfo : EIATTR_KPARAM_INFO
	.align		4
.L_99:
        /*0048*/ 	.byte	0x04, 0x17
        /*004a*/ 	.short	(.L_101 - .L_100)
.L_100:
        /*004c*/ 	.word	0x00000000
        /*0050*/ 	.short	0x0000
        /*0052*/ 	.short	0x0000
        /*0054*/ 	.byte	0x00, 0xf5, 0x21, 0x00


	//----- nvinfo : EIATTR_SPARSE_MMA_MASK
	.align		4
.L_101:
        /*0058*/ 	.byte	0x03, 0x50
        /*005a*/ 	.short	0x0000


	//----- nvinfo : EIATTR_MAXREG_COUNT
	.align		4
        /*005c*/ 	.byte	0x03, 0x1b
        /*005e*/ 	.short	0x00ff


	//----- nvinfo : EIATTR_MERCURY_ISA_VERSION
	.align		4
        /*0060*/ 	.byte	0x03, 0x5f
        /*0062*/ 	.short	0x0101


	//----- nvinfo : EIATTR_VRC_CTA_INIT_COUNT
	.align		4
        /*0064*/ 	.byte	0x02, 0x4a
	.zero		1
	.zero		1


	//----- nvinfo : EIATTR_EXIT_INSTR_OFFSETS
	.align		4
        /*0068*/ 	.byte	0x04, 0x1c
        /*006a*/ 	.short	(.L_103 - .L_102)


	//   ....[0]....
.L_102:
        /*006c*/ 	.word	0x00001270


	//----- nvinfo : EIATTR_CBANK_PARAM_SIZE
	.align		4
.L_103:
        /*0070*/ 	.byte	0x03, 0x19
        /*0072*/ 	.short	0x0020


	//----- nvinfo : EIATTR_PARAM_CBANK
	.align		4
        /*0074*/ 	.byte	0x04, 0x0a
        /*0076*/ 	.short	(.L_105 - .L_104)
	.align		4
.L_104:
        /*0078*/ 	.word	index@(.nv.constant0._Z18global_memory_1024PdiiPyS0_)
        /*007c*/ 	.short	0x0380
        /*007e*/ 	.short	0x0020


	//----- nvinfo : EIATTR_SW_WAR
	.align		4
.L_105:
        /*0080*/ 	.byte	0x04, 0x36
        /*0082*/ 	.short	(.L_107 - .L_106)
.L_106:
        /*0084*/ 	.word	0x00000008
.L_107:


//--------------------- .nv.info._Z18global_memory_2048Pdii --------------------------
	.section	.nv.info._Z18global_memory_2048Pdii,"",@"SHT_CUDA_INFO"
	.sectionflags	@""
	.align	4


	//----- nvinfo : EIATTR_CUDA_API_VERSION
	.align		4
        /*0000*/ 	.byte	0x04, 0x37
        /*0002*/ 	.short	(.L_109 - .L_108)
.L_108:
        /*0004*/ 	.word	0x00000082


	//----- nvinfo : EIATTR_KPARAM_INFO
	.align		4
.L_109:
        /*0008*/ 	.byte	0x04, 0x17
        /*000a*/ 	.short	(.L_111 - .L_110)
.L_110:
        /*000c*/ 	.word	0x00000000
        /*0010*/ 	.short	0x0002
        /*0012*/ 	.short	0x000c
        /*0014*/ 	.byte	0x00, 0xf0, 0x11, 0x00


	//----- nvinfo : EIATTR_KPARAM_INFO
	.align		4
.L_111:
        /*0018*/ 	.byte	0x04, 0x17
        /*001a*/ 	.short	(.L_113 - .L_112)
.L_112:
        /*001c*/ 	.word	0x00000000
        /*0020*/ 	.short	0x0001
        /*0022*/ 	.short	0x0008
        /*0024*/ 	.byte	0x00, 0xf0, 0x11, 0x00


	//----- nvinfo : EIATTR_KPARAM_INFO
	.align		4
.L_113:
        /*0028*/ 	.byte	0x04, 0x17
        /*002a*/ 	.short	(.L_115 - .L_114)
.L_114:
        /*002c*/ 	.word	0x00000000
        /*0030*/ 	.short	0x0000
        /*0032*/ 	.short	0x0000
        /*0034*/ 	.byte	0x00, 0xf5, 0x21, 0x00


	//----- nvinfo : EIATTR_SPARSE_MMA_MASK
	.align		4
.L_115:
        /*0038*/ 	.byte	0x03, 0x50
        /*003a*/ 	.short	0x0000


	//----- nvinfo : EIATTR_MAXREG_COUNT
	.align		4
        /*003c*/ 	.byte	0x03, 0x1b
        /*003e*/ 	.short	0x00ff


	//----- nvinfo : EIATTR_MERCURY_ISA_VERSION
	.align		4
        /*0040*/ 	.byte	0x03, 0x5f
        /*0042*/ 	.short	0x0101


	//----- nvinfo : EIATTR_VRC_CTA_INIT_COUNT
	.align		4
        /*0044*/ 	.byte	0x02, 0x4a
	.zero		1
	.zero		1


	//----- nvinfo : EIATTR_EXIT_INSTR_OFFSETS
	.align		4
        /*0048*/ 	.byte	0x04, 0x1c
        /*004a*/ 	.short	(.L_117 - .L_116)


	//   ....[0]....
.L_116:
        /*004c*/ 	.word	0x000001c0


	//----- nvinfo : EIATTR_CBANK_PARAM_SIZE
	.align		4
.L_117:
        /*0050*/ 	.byte	0x03, 0x19
        /*0052*/ 	.short	0x0010


	//----- nvinfo : EIATTR_PARAM_CBANK
	.align		4
        /*0054*/ 	.byte	0x04, 0x0a
        /*0056*/ 	.short	(.L_119 - .L_118)
	.align		4
.L_118:
        /*0058*/ 	.word	index@(.nv.constant0._Z18global_memory_2048Pdii)
        /*005c*/ 	.short	0x0380
        /*005e*/ 	.short	0x0010


	//----- nvinfo : EIATTR_SW_WAR
	.align		4
.L_119:
        /*0060*/ 	.byte	0x04, 0x36
        /*0062*/ 	.short	(.L_121 - .L_120)
.L_120:
        /*0064*/ 	.word	0x00000008
.L_121:


//--------------------- .nv.info._Z15array_generatorPdii --------------------------
	.section	.nv.info._Z15array_generatorPdii,"",@"SHT_CUDA_INFO"
	.sectionflags	@""
	.align	4


	//----- nvinfo : EIATTR_CUDA_API_VERSION
	.align		4
        /*0000*/ 	.byte	0x04, 0x37
        /*0002*/ 	.short	(.L_123 - .L_122)
.L_122:
        /*0004*/ 	.word	0x00000082


	//----- nvinfo : EIATTR_KPARAM_INFO
	.align		4
.L_123:
        /*0008*/ 	.byte	0x04, 0x17
        /*000a*/ 	.short	(.L_125 - .L_124)
.L_124:
        /*000c*/ 	.word	0x00000000
        /*0010*/ 	.short	0x0002
        /*0012*/ 	.short	0x000c
        /*0014*/ 	.byte	0x00, 0xf0, 0x11, 0x00


	//----- nvinfo : EIATTR_KPARAM_INFO
	.align		4
.L_125:
        /*0018*/ 	.byte	0x04, 0x17
        /*001a*/ 	.short	(.L_127 - .L_126)
.L_126:
        /*001c*/ 	.word	0x00000000
        /*0020*/ 	.short	0x0001
        /*0022*/ 	.short	0x0008
        /*0024*/ 	.byte	0x00, 0xf0, 0x11, 0x00


	//----- nvinfo : EIATTR_KPARAM_INFO
	.align		4
.L_127:
        /*0028*/ 	.byte	0x04, 0x17
        /*002a*/ 	.short	(.L_129 - .L_128)
.L_128:
        /*002c*/ 	.word	0x00000000
        /*0030*/ 	.short	0x0000
        /*0032*/ 	.short	0x0000
        /*0034*/ 	.byte	0x00, 0xf5, 0x21, 0x00


	//----- nvinfo : EIATTR_SPARSE_MMA_MASK
	.align		4
.L_129:
        /*0038*/ 	.byte	0x03, 0x50
        /*003a*/ 	.short	0x0000


	//----- nvinfo : EIATTR_MAXREG_COUNT
	.align		4
        /*003c*/ 	.byte	0x03, 0x1b
        /*003e*/ 	.short	0x00ff


	//----- nvinfo : EIATTR_MERCURY_ISA_VERSION
	.align		4
        /*0040*/ 	.byte	0x03, 0x5f
        /*0042*/ 	.short	0x0101


	//----- nvinfo : EIATTR_VRC_CTA_INIT_COUNT
	.align		4
        /*0044*/ 	.byte	0x02, 0x4a
	.zero		1
	.zero		1


	//----- nvinfo : EIATTR_EXIT_INSTR_OFFSETS
	.align		4
        /*0048*/ 	.byte	0x04, 0x1c
        /*004a*/ 	.short	(.L_131 - .L_130)


	//   ....[0]....
.L_130:
        /*004c*/ 	.word	0x00000030


	//   ....[1]....
        /*0050*/ 	.word	0x00000060


	//   ....[2]....
        /*0054*/ 	.word	0x00000760


	//----- nvinfo : EIATTR_CBANK_PARAM_SIZE
	.align		4
.L_131:
        /*0058*/ 	.byte	0x03, 0x19
        /*005a*/ 	.short	0x0010


	//----- nvinfo : EIATTR_PARAM_CBANK
	.align		4
        /*005c*/ 	.byte	0x04, 0x0a
        /*005e*/ 	.short	(.L_133 - .L_132)
	.align		4
.L_132:
        /*0060*/ 	.word	index@(.nv.constant0._Z15array_generatorPdii)
        /*0064*/ 	.short	0x0380
        /*0066*/ 	.short	0x0010


	//----- nvinfo : EIATTR_SW_WAR
	.align		4
.L_133:
        /*0068*/ 	.byte	0x04, 0x36
        /*006a*/ 	.short	(.L_135 - .L_134)
.L_134:
        /*006c*/ 	.word	0x00000008
.L_135:


//--------------------- .nv.callgraph             --------------------------
	.section	.nv.callgraph,"",@"SHT_CUDA_CALLGRAPH"
	.align	4
	.sectionentsize	8
	.align		4
        /*0000*/ 	.word	0x00000000
	.align		4
        /*0004*/ 	.word	0xffffffff
	.align		4
        /*0008*/ 	.word	0x00000000
	.align		4
        /*000c*/ 	.word	0xfffffffe
	.align		4
        /*0010*/ 	.word	0x00000000
	.align		4
        /*0014*/ 	.word	0xfffffffd
	.align		4
        /*0018*/ 	.word	0x00000000
	.align		4
        /*001c*/ 	.word	0xfffffffc


//--------------------- .text._Z17global_memory_256PdiiPyS0_ --------------------------
	.section	.text._Z17global_memory_256PdiiPyS0_,"ax",@progbits
	.align	128
        .global         _Z17global_memory_256PdiiPyS0_
        .type           _Z17global_memory_256PdiiPyS0_,@function
        .size           _Z17global_memory_256PdiiPyS0_,(.L_x_24 - _Z17global_memory_256PdiiPyS0_)
        .other          _Z17global_memory_256PdiiPyS0_,@"STO_CUDA_ENTRY STV_DEFAULT"
_Z17global_memory_256PdiiPyS0_:
.text._Z17global_memory_256PdiiPyS0_:
[----:B------:R-:W-:Y:S01]  /*0000*/  LDC R1, c[0x0][0x37c] ;  /* 0x0000df00ff017b82 */ /* 0x000fe20000000800 */
[----:B------:R-:W0:Y:S07]  /*0010*/  S2R R0, SR_TID.X ;  /* 0x0000000000007919 */ /* 0x000e2e0000002100 */
[----:B------:R-:W0:Y:S01]  /*0020*/  S2UR UR5, SR_CTAID.X ;  /* 0x00000000000579c3 */ /* 0x000e220000002500 */
[----:B------:R-:W1:Y:S01]  /*0030*/  LDCU UR4, c[0x0][0x388] ;  /* 0x00007100ff0477ac */ /* 0x000e620008000800 */
[----:B------:R-:W2:Y:S06]  /*0040*/  LDCU.64 UR6, c[0x0][0x358] ;  /* 0x00006b00ff0677ac */ /* 0x000eac0008000a00 */
[----:B------:R-:W0:Y:S08]  /*0050*/  LDC R129, c[0x0][0x360] ;  /* 0x0000d800ff817b82 */ /* 0x000e300000000800 */
[----:B------:R-:W3:Y:S01]  /*0060*/  LDC.64 R126, c[0x0][0x380] ;  /* 0x0000e000ff7e7b82 */ /* 0x000ee20000000a00 */
[----:B-1----:R-:W-:Y:S01]  /*0070*/  UISETP.GE.AND UP0, UPT, UR4, 0x1, UPT ;  /* 0x000000010400788c */ /* 0x002fe2000bf06270 */
[----:B0-----:R-:W-:-:S04]  /*0080*/  IMAD R129, R129, UR5, R0 ;  /* 0x0000000581817c24 */ /* 0x001fc8000f8e0200 */
[----:B---3--:R-:W-:-:S04]  /*0090*/  IMAD.WIDE R128, R129, 0x8, R126 ;  /* 0x0000000881807825 */ /* 0x008fc800078e027e */
[--C-:B------:R-:W-:Y:S01]  /*00a0*/  IMAD.MOV.U32 R249, RZ, RZ, R129.reuse ;  /* 0x000000fffff97224 */ /* 0x100fe200078e0081 */
[C---:B------:R-:W-:Y:S01]  /*00b0*/  IADD3 R238, P2, PT, R128.reuse, 0x120000, RZ ;  /* 0x0012000080ee7810 */ /* 0x040fe20007f5e0ff */
[----:B------:R-:W-:Y:S01]  /*00c0*/  IMAD.MOV.U32 R248, RZ, RZ, R128 ;  /* 0x000000fffff87224 */ /* 0x000fe200078e0080 */
[C---:B------:R-:W-:Y:S02]  /*00d0*/  IADD3 R4, P4, PT, R128.reuse, 0x1e0000, RZ ;  /* 0x001e000080047810 */ /* 0x040fe40007f9e0ff */
[C---:B------:R-:W-:Y:S01]  /*00e0*/  IADD3 R2, P3, PT, R128.reuse, 0x180000, RZ ;  /* 0x0018000080027810 */ /* 0x040fe20007f7e0ff */
[--C-:B------:R-:W-:Y:S01]  /*00f0*/  IMAD.X R239, RZ, RZ, R129.reuse, P2 ;  /* 0x000000ffffef7224 */ /* 0x100fe200010e0681 */
        /* <DEDUP_REMOVED lines=22> */
[----:B------:R-:W-:Y:S01]  /*0260*/  IADD3 R28, P2, PT, R128, 0x660000, RZ ;  /* 0x00660000801c7810 */ /* 0x000fe20007f5e0ff */
[----:B------:R-:W-:Y:S01]  /*0270*/  IMAD.X R11, RZ, RZ, R129, P0 ;  /* 0x000000ffff0b7224 */ /* 0x000fe200000e0681 */
[----:B------:R-:W-:-:S02]  /*0280*/  IADD3.X R13, PT, PT, RZ, R129, RZ, P1, !PT ;  /* 0x00000081ff0d7210 */ /* 0x000fc40000ffe4ff */
[C---:B------:R-:W-:Y:S01]  /*0290*/  IADD3 R32, P4, PT, R128.reuse, 0x720000, RZ ;  /* 0x0072000080207810 */ /* 0x040fe20007f9e0ff */
[--C-:B------:R-:W-:Y:S01]  /*02a0*/  IMAD.X R29, RZ, RZ, R129.reuse, P2 ;  /* 0x000000ffff1d7224 */ /* 0x100fe200010e0681 */
[C---:B------:R-:W-:Y:S02]  /*02b0*/  IADD3 R26, P1, PT, R128.reuse, 0x600000, RZ ;  /* 0x00600000801a7810 */ /* 0x040fe40007f3e0ff */
[C---:B------:R-:W-:Y:S01]  /*02c0*/  IADD3 R30, P3, PT, R128.reuse, 0x6c0000, RZ ;  /* 0x006c0000801e7810 */ /* 0x040fe20007f7e0ff */
[--C-:B------:R-:W-:Y:S01]  /*02d0*/  IMAD.X R33, RZ, RZ, R129.reuse, P4 ;  /* 0x000000ffff217224 */ /* 0x100fe200020e0681 */
[C---:B------:R-:W-:Y:S01]  /*02e0*/  IADD3 R34, P5, PT, R128.reuse, 0x780000, RZ ;  /* 0x0078000080227810 */ /* 0x040fe20007fbe0ff */
[--C-:B------:R-:W-:Y:S01]  /*02f0*/  IMAD.X R27, RZ, RZ, R129.reuse, P1 ;  /* 0x000000ffff1b7224 */ /* 0x100fe200008e0681 */
[C---:B------:R-:W-:Y:S02]  /*0300*/  IADD3 R36, P6, PT, R128.reuse, 0x7e0000, RZ ;  /* 0x007e000080247810 */ /* 0x040fe40007fde0ff */
[C---:B------:R-:W-:Y:S01]  /*0310*/  IADD3 R24, P0, PT, R128.reuse, 0x5a0000, RZ ;  /* 0x005a000080187810 */ /* 0x040fe20007f1e0ff */
[--C-:B------:R-:W-:Y:S01]  /*0320*/  IMAD.X R35, RZ, RZ, R129.reuse, P5 ;  /* 0x000000ffff237224 */ /* 0x100fe200028e0681 */
[----:B------:R-:W-:Y:S01]  /*0330*/  IADD3.X R31, PT, PT, RZ, R129, RZ, P3, !PT ;  /* 0x00000081ff1f7210 */ /* 0x000fe20001ffe4ff */
[--C-:B------:R-:W-:Y:S01]  /*0340*/  IMAD.X R37, RZ, RZ, R129.reuse, P6 ;  /* 0x000000ffff257224 */ /* 0x100fe200030e0681 */
[C---:B------:R-:W-:Y:S01]  /*0350*/  IADD3 R42, P2, PT, R128.reuse, 0x900000, RZ ;  /* 0x00900000802a7810 */ /* 0x040fe20007f5e0ff */
[----:B------:R-:W-:Y:S01]  /*0360*/  IMAD.X R25, RZ, RZ, R129, P0 ;  /* 0x000000ffff197224 */ /* 0x000fe200000e0681 */
[----:B------:R-:W-:-:S02]  /*0370*/  IADD3 R44, P3, PT, R128, 0x960000, RZ ;  /* 0x00960000802c7810 */ /* 0x000fc40007f7e0ff */
        /* <DEDUP_REMOVED lines=8> */
[C---:B------:R-:W-:Y:S02]  /*0400*/  IADD3 R38, P0, PT, R128.reuse, 0x840000, RZ ;  /* 0x0084000080267810 */ /* 0x040fe40007f1e0ff */
        /* <DEDUP_REMOVED lines=60> */
[C---:B------:R-:W-:Y:S02]  /*07d0*/  IADD3 R110, P1, PT, R128.reuse, 0x15c0000, RZ ;  /* 0x015c0000806e7810 */ /* 0x040fe40007f3e0ff */
        /* <DEDUP_REMOVED lines=18> */
[C---:B------:R-:W-:Y:S02]  /*0900*/  IADD3 R146, P5, PT, R128.reuse, 0x19e0000, RZ ;  /* 0x019e000080927810 */ /* 0x040fe40007fbe0ff */
        /* <DEDUP_REMOVED lines=101> */
[----:B------:R-:W-:Y:S01]  /*0f60*/  IADD3 R234, P0, PT, R128, 0x2a60000, RZ ;  /* 0x02a6000080ea7810 */ /* 0x000fe20007f1e0ff */
[----:B------:R-:W-:-:S02]  /*0f70*/  IMAD.X R139, RZ, RZ, R129, P5 ;  /* 0x000000ffff8b7224 */ /* 0x000fc400028e0681 */
[----:B------:R-:W-:Y:S01]  /*0f80*/  IMAD.X R251, RZ, RZ, R129, P6 ;  /* 0x000000fffffb7224 */ /* 0x000fe200030e0681 */
[----:B------:R-:W-:Y:S01]  /*0f90*/  IADD3.X R235, PT, PT, RZ, R129, RZ, P0, !PT ;  /* 0x00000081ffeb7210 */ /* 0x000fe200007fe4ff */
[----:B--2---:R-:W-:Y:S08]  /*0fa0*/  BRA.U !UP0, `(.L_x_0) ;  /* 0x0000001908807547 */ /* 0x004ff0000b800000 */
[C---:B------:R-:W-:Y:S01]  /*0fb0*/  IADD3 R110, P6, PT, R248.reuse, 0x15c0000, RZ ;  /* 0x015c0000f86e7810 */ /* 0x040fe20007fde0ff */
[----:B------:R-:W-:Y:S01]  /*0fc0*/  UIADD3 UR4, UPT, UPT, -UR4, URZ, URZ ;  /* 0x000000ff04047290 */ /* 0x000fe2000fffe1ff */
[C---:B------:R-:W-:Y:S02]  /*0fd0*/  IADD3 R112, P0, PT, R248.reuse, 0x1620000, RZ ;  /* 0x01620000f8707810 */ /* 0x040fe40007f1e0ff */
[C---:B------:R-:W-:Y:S01]  /*0fe0*/  IADD3 R114, P1, PT, R248.reuse, 0x1680000, RZ ;  /* 0x01680000f8727810 */ /* 0x040fe20007f3e0ff */
[--C-:B------:R-:W-:Y:S01]  /*0ff0*/  IMAD.X R111, RZ, RZ, R249.reuse, P6 ;  /* 0x000000ffff6f7224 */ /* 0x100fe200030e06f9 */
[----:B------:R-:W-:Y:S02]  /*1000*/  IADD3.X R113, PT, PT, RZ, R249, RZ, P0, !PT ;  /* 0x000000f9ff717210 */ /* 0x000fe400007fe4ff */
        /* <DEDUP_REMOVED lines=123> */
[--C-:B------:R-:W-:Y:S02]  /*17c0*/  IMAD.X R247, RZ, RZ, R249.reuse, P6 ;  /* 0x000000fffff77224 */ /* 0x100fe400030e06f9 */
[----:B------:R-:W-:-:S08]  /*17d0*/  IMAD.X R251, RZ, RZ, R249, P0 ;  /* 0x000000fffffb7224 */ /* 0x000fd000000e06f9 */
.L_x_1:
[----:B------:R-:W-:Y:S01]  /*17e0*/  IMAD.MOV.U32 R131, RZ, RZ, R243 ;  /* 0x000000ffff837224 */ /* 0x000fe200078e00f3 */
[----:B------:R-:W-:Y:S01]  /*17f0*/  MOV R130, R246 ;  /* 0x000000f600827202 */ /* 0x000fe20000000f00 */
[----:B------:R-:W-:Y:S01]  /*1800*/  IMAD.MOV.U32 R243, RZ, RZ, R241 ;  /* 0x000000fffff37224 */ /* 0x000fe200078e00f1 */
[----:B------:R-:W2:Y:S04]  /*1810*/  LD.E.64 R128, desc[UR6][R248.64] ;  /* 0x00000006f8807980 */ /* 0x000ea8000c101b00 */
[----:B------:R-:W3:Y:S04]  /*1820*/  LD.E.64 R132, desc[UR6][R242.64] ;  /* 0x00000006f2847980 */ /* 0x000ee8000c101b00 */
[----:B------:R-:W4:Y:S04]  /*1830*/  LD.E.64 R134, desc[UR6][R238.64] ;  /* 0x00000006ee867980 */ /* 0x000f28000c101b00 */
[----:B------:R-:W5:Y:S04]  /*1840*/  LD.E.64 R130, desc[UR6][R130.64] ;  /* 0x0000000682827980 */ /* 0x000f68000c101b00 */
[----:B------:R-:W4:Y:S04]  /*1850*/  LD.E.64 R242, desc[UR6][R62.64] ;  /* 0x000000063ef27980 */ /* 0x000f28000c101b00 */
[----:B------:R3:W5:Y:S04]  /*1860*/  LD.E.64 R238, desc[UR6][R60.64] ;  /* 0x000000063cee7980 */ /* 0x000768000c101b00 */
[----:B------:R-:W5:Y:S04]  /*1870*/  LD.E.64 R2, desc[UR6][R2.64] ;  /* 0x0000000602027980 */ /* 0x000f68000c101b00 */
        /* <DEDUP_REMOVED lines=67> */
[----:B------:R-:W5:Y:S01]  /*1cb0*/  LD.E.64 R166, desc[UR6][R166.64] ;  /* 0x00000006a6a67980 */ /* 0x000f62000c101b00 */
[----:B--2---:R4:W-:Y:S03]  /*1cc0*/  F2I.U64.F64.TRUNC R248, R128 ;  /* 0x0000008000f87311 */ /* 0x0049e6000030d800 */
[----:B------:R-:W2:Y:S04]  /*1cd0*/  LD.E.64 R168, desc[UR6][R168.64] ;  /* 0x00000006a8a87980 */ /* 0x000ea8000c101b00 */
[----:B------:R-:W2:Y:S01]  /*1ce0*/  LD.E.64 R170, desc[UR6][R170.64] ;  /* 0x00000006aaaa7980 */ /* 0x000ea2000c101b00 */
[----:B---3--:R0:W-:Y:S03]  /*1cf0*/  F2I.U64.F64.TRUNC R60, R132 ;  /* 0x00000084003c7311 */ /* 0x0081e6000030d800 */
[----:B------:R-:W3:Y:S04]  /*1d00*/  LD.E.64 R172, desc[UR6][R172.64] ;  /* 0x00000006acac7980 */ /* 0x000ee8000c101b00 */
[----:B------:R-:W3:Y:S01]  /*1d10*/  LD.E.64 R174, desc[UR6][R174.64] ;  /* 0x00000006aeae7980 */ /* 0x000ee2000c101b00 */
[----:B----4-:R-:W-:-:S03]  /*1d20*/  IMAD.MOV.U32 R128, RZ, RZ, R242 ;  /* 0x000000ffff807224 */ /* 0x010fc600078e00f2 */
[----:B------:R-:W4:Y:S01]  /*1d30*/  LD.E.64 R176, desc[UR6][R176.64] ;  /* 0x00000006b0b07980 */ /* 0x000f22000c101b00 */
[----:B------:R-:W-:Y:S01]  /*1d40*/  IMAD.MOV.U32 R129, RZ, RZ, R243 ;  /* 0x000000ffff817224 */ /* 0x000fe200078e00f3 */
[----:B------:R1:W-:Y:S01]  /*1d50*/  F2I.U64.F64.TRUNC R62, R134 ;  /* 0x00000086003e7311 */ /* 0x0003e2000030d800 */
[----:B0-----:R-:W-:Y:S01]  /*1d60*/  IMAD.MOV.U32 R132, RZ, RZ, R108 ;  /* 0x000000ffff847224 */ /* 0x001fe200078e006c */
[----:B------:R-:W4:Y:S01]  /*1d70*/  LD.E.64 R178, desc[UR6][R178.64] ;  /* 0x00000006b2b27980 */ /* 0x000f22000c101b00 */
[----:B------:R-:W-:-:S03]  /*1d80*/  IMAD.MOV.U32 R133, RZ, RZ, R109 ;  /* 0x000000ffff857224 */ /* 0x000fc600078e006d */
[----:B------:R-:W4:Y:S02]  /*1d90*/  LD.E.64 R180, desc[UR6][R180.64] ;  /* 0x00000006b4b47980 */ /* 0x000f24000c101b00 */
[----:B-----5:R0:W5:Y:S01]  /*1da0*/  F2I.U64.F64.TRUNC R242, R130 ;  /* 0x0000008200f27311 */ /* 0x020162000030d800 */
[----:B-1----:R-:W-:Y:S01]  /*1db0*/  IMAD.MOV.U32 R134, RZ, RZ, R128 ;  /* 0x000000ffff867224 */ /* 0x002fe200078e0080 */
[----:B------:R-:W5:Y:S01]  /*1dc0*/  LD.E.64 R132, desc[UR6][R132.64] ;  /* 0x0000000684847980 */ /* 0x000f62000c101b00 */
[----:B------:R-:W-:-:S03]  /*1dd0*/  IMAD.MOV.U32 R135, RZ, RZ, R129 ;  /* 0x000000ffff877224 */ /* 0x000fc600078e0081 */
[----:B------:R-:W4:Y:S01]  /*1de0*/  LD.E.64 R182, desc[UR6][R182.64] ;  /* 0x00000006b6b67980 */ /* 0x000f22000c101b00 */
[----:B0-----:R-:W-:-:S03]  /*1df0*/  IMAD.MOV.U32 R130, RZ, RZ, R106 ;  /* 0x000000ffff827224 */ /* 0x001fc600078e006a */
[----:B------:R-:W4:Y:S01]  /*1e00*/  LD.E.64 R184, desc[UR6][R184.64] ;  /* 0x00000006b8b87980 */ /* 0x000f22000c101b00 */
[----:B------:R-:W-:-:S03]  /*1e10*/  IMAD.MOV.U32 R131, RZ, RZ, R107 ;  /* 0x000000ffff837224 */ /* 0x000fc600078e006b */
[----:B------:R0:W2:Y:S04]  /*1e20*/  LD.E.64 R106, desc[UR6][R98.64] ;  /* 0x00000006626a7980 */ /* 0x0000a8000c101b00 */
[----:B------:R-:W4:Y:S04]  /*1e30*/  LD.E.64 R186, desc[UR6][R186.64] ;  /* 0x00000006baba7980 */ /* 0x000f28000c101b00 */
[----:B------:R-:W4:Y:S01]  /*1e40*/  LD.E.64 R188, desc[UR6][R188.64] ;  /* 0x00000006bcbc7980 */ /* 0x000f22000c101b00 */
[----:B0-----:R-:W-:Y:S02]  /*1e50*/  IMAD.MOV.U32 R98, RZ, RZ, R134 ;  /* 0x000000ffff627224 */ /* 0x001fe400078e0086 */
[----:B------:R-:W-:Y:S01]  /*1e60*/  IMAD.MOV.U32 R99, RZ, RZ, R135 ;  /* 0x000000ffff637224 */ /* 0x000fe200078e0087 */
[----:B------:R-:W4:Y:S04]  /*1e70*/  LD.E.64 R190, desc[UR6][R190.64] ;  /* 0x00000006bebe7980 */ /* 0x000f28000c101b00 */
[----:B------:R-:W3:Y:S01]  /*1e80*/  LD.E.64 R134, desc[UR6][R130.64] ;  /* 0x0000000682867980 */ /* 0x000ee2000c101b00 */
[----:B------:R-:W-:Y:S01]  /*1e90*/  IMAD.MOV.U32 R241, RZ, RZ, R245 ;  /* 0x000000fffff17224 */ /* 0x000fe200078e00f5 */
[----:B------:R-:W-:Y:S01]  /*1ea0*/  MOV R129, R105 ;  /* 0x0000006900817202 */ /* 0x000fe20000000f00 */
[----:B------:R-:W-:Y:S01]  /*1eb0*/  IMAD.MOV.U32 R128, RZ, RZ, R104 ;  /* 0x000000ffff807224 */ /* 0x000fe200078e0068 */
[----:B------:R-:W4:Y:S01]  /*1ec0*/  LD.E.64 R192, desc[UR6][R192.64] ;  /* 0x00000006c0c07980 */ /* 0x000f22000c101b00 */
[----:B------:R-:W-:-:S03]  /*1ed0*/  IMAD.MOV.U32 R246, RZ, RZ, R244 ;  /* 0x000000fffff67224 */ /* 0x000fc600078e00f4 */
[----:B------:R0:W2:Y:S04]  /*1ee0*/  LD.E.64 R104, desc[UR6][R100.64] ;  /* 0x0000000664687980 */ /* 0x0000a8000c101b00 */
[----:B------:R-:W4:Y:S04]  /*1ef0*/  LD.E.64 R108, desc[UR6][R128.64] ;  /* 0x00000006806c7980 */ /* 0x000f28000c101b00 */
[----:B------:R-:W4:Y:S01]  /*1f00*/  LD.E.64 R130, desc[UR6][R236.64] ;  /* 0x00000006ec827980 */ /* 0x000f22000c101b00 */
[----:B0-----:R5:W0:Y:S03]  /*1f10*/  F2I.U64.F64.TRUNC R100, R238 ;  /* 0x000000ee00647311 */ /* 0x001a26000030d800 */
[----:B------:R-:W4:Y:S04]  /*1f20*/  LD.E.64 R194, desc[UR6][R194.64] ;  /* 0x00000006c2c27980 */ /* 0x000f28000c101b00 */
        /* <DEDUP_REMOVED lines=22> */
[----:B------:R-:W4:Y:S01]  /*2090*/  LD.E.64 R128, desc[UR6][R250.64] ;  /* 0x00000006fa807980 */ /* 0x000f22000c101b00 */
[----:B-----5:R-:W-:Y:S01]  /*20a0*/  IMAD.MOV.U32 R238, RZ, RZ, R132 ;  /* 0x000000ffffee7224 */ /* 0x020fe200078e0084 */
[----:B------:R-:W-:-:S02]  /*20b0*/  MOV R239, R133 ;  /* 0x0000008500ef7202 */ /* 0x000fc40000000f00 */
[----:B------:R3:W5:Y:S02]  /*20c0*/  LD.E.64 R132, desc[UR6][R240.64] ;  /* 0x00000006f0847980 */ /* 0x000764000c101b00 */
[----:B---3--:R-:W-:Y:S02]  /*20d0*/  IMAD.MOV.U32 R240, RZ, RZ, R134 ;  /* 0x000000fffff07224 */ /* 0x008fe400078e0086 */
[----:B------:R-:W-:Y:S02]  /*20e0*/  IMAD.MOV.U32 R241, RZ, RZ, R135 ;  /* 0x000000fffff17224 */ /* 0x000fe400078e0087 */
[----:B------:R1:W3:Y:S01]  /*20f0*/  LD.E.64 R134, desc[UR6][R246.64] ;  /* 0x00000006f6867980 */ /* 0x0002e2000c101b00 */
[----:B------:R-:W-:Y:S01]  /*2100*/  F2I.U64.F64.TRUNC R98, R98 ;  /* 0x0000006200627311 */ /* 0x000fe2000030d800 */
[----:B------:R-:W-:-:S07]  /*2110*/  UIADD3 UR4, UPT, UPT, UR4, 0x1, URZ ;  /* 0x0000000104047890 */ /* 0x000fce000fffe0ff */
[----:B--2---:R-:W2:Y:S01]  /*2120*/  F2I.U64.F64.TRUNC R104, R104 ;  /* 0x0000006800687311 */ /* 0x004ea2000030d800 */
[----:B------:R-:W-:-:S07]  /*2130*/  UISETP.NE.AND UP0, UPT, UR4, URZ, UPT ;  /* 0x000000ff0400728c */ /* 0x000fce000bf05270 */
[----:B------:R-:W-:Y:S08]  /*2140*/  F2I.U64.F64.TRUNC R236, R106 ;  /* 0x0000006a00ec7311 */ /* 0x000ff0000030d800 */
[----:B----4-:R-:W4:Y:S08]  /*2150*/  F2I.U64.F64.TRUNC R244, R108 ;  /* 0x0000006c00f47311 */ /* 0x010f30000030d800 */
[----:B------:R-:W-:Y:S01]  /*2160*/  F2I.U64.F64.TRUNC R130, R130 ;  /* 0x0000008200827311 */ /* 0x000fe2000030d800 */
[----:B-1----:R-:W-:-:S07]  /*2170*/  IMAD.MOV.U32 R246, RZ, RZ, R242 ;  /* 0x000000fffff67224 */ /* 0x002fce00078e00f2 */
[----:B------:R-:W-:Y:S08]  /*2180*/  F2I.U64.F64.TRUNC R2, R2 ;  /* 0x0000000200027311 */ /* 0x000ff0000030d800 */
        /* <DEDUP_REMOVED lines=28> */
[----:B-----5:R-:W-:Y:S08]  /*2350*/  F2I.U64.F64.TRUNC R132, R132 ;  /* 0x0000008400847311 */ /* 0x020ff0000030d800 */
[----:B------:R-:W-:Y:S08]  /*2360*/  F2I.U64.F64.TRUNC R64, R64 ;  /* 0x0000004000407311 */ /* 0x000ff0000030d800 */
[----:B------:R-:W-:Y:S08]  /*2370*/  F2I.U64.F64.TRUNC R66, R66 ;  /* 0x0000004200427311 */ /* 0x000ff0000030d800 */
[----:B------:R-:W-:Y:S08]  /*2380*/  F2I.U64.F64.TRUNC R68, R68 ;  /* 0x0000004400447311 */ /* 0x000ff0000030d800 */
[----:B---3--:R-:W1:Y:S08]  /*2390*/  F2I.U64.F64.TRUNC R134, R134 ;  /* 0x0000008600867311 */ /* 0x008e70000030d800 */
[----:B------:R-:W3:Y:S08]  /*23a0*/  F2I.U64.F64.TRUNC R70, R70 ;  /* 0x0000004600467311 */ /* 0x000ef0000030d800 */
[----:B------:R-:W0:Y:S08]  /*23b0*/  F2I.U64.F64.TRUNC R72, R72 ;  /* 0x0000004800487311 */ /* 0x000e30000030d800 */
        /* <DEDUP_REMOVED lines=70> */
[----:B------:R-:W1:Y:S08]  /*2820*/  F2I.U64.F64.TRUNC R138, R138 ;  /* 0x0000008a008a7311 */ /* 0x000e70000030d800 */
[----:B------:R-:W3:Y:S01]  /*2830*/  F2I.U64.F64.TRUNC R250, R128 ;  /* 0x0000008000fa7311 */ /* 0x000ee2000030d800 */
[----:B------:R-:W-:-:S02]  /*2840*/  IMAD.MOV.U32 R242, RZ, RZ, R60 ;  /* 0x000000fffff27224 */ /* 0x000fc400078e003c */
[----:B0-----:R-:W-:Y:S01]  /*2850*/  IMAD.MOV.U32 R60, RZ, RZ, R100 ;  /* 0x000000ffff3c7224 */ /* 0x001fe200078e0064 */
[----:B--2---:R-:W-:-:S04]  /*2860*/  MOV R100, R104 ;  /* 0x0000006800647202 */ /* 0x004fc80000000f00 */
[----:B------:R0:W2:Y:S01]  /*2870*/  F2I.U64.F64.TRUNC R106, R240 ;  /* 0x000000f0006a7311 */ /* 0x0000a2000030d800 */
[----:B----4-:R-:W-:Y:S01]  /*2880*/  IMAD.MOV.U32 R104, RZ, RZ, R244 ;  /* 0x000000ffff687224 */ /* 0x010fe200078e00f4 */
[----:B-1----:R-:W-:Y:S01]  /*2890*/  MOV R244, R134 ;  /* 0x0000008600f47202 */ /* 0x002fe20000000f00 */
[----:B------:R-:W-:-:S05]  /*28a0*/  IMAD.MOV.U32 R247, RZ, RZ, R135 ;  /* 0x000000fffff77224 */ /* 0x000fca00078e0087 */
[----:B------:R1:W4:Y:S01]  /*28b0*/  F2I.U64.F64.TRUNC R108, R238 ;  /* 0x000000ee006c7311 */ /* 0x000322000030d800 */
[----:B0-----:R-:W-:Y:S02]  /*28c0*/  IMAD.MOV.U32 R241, RZ, RZ, R61 ;  /* 0x000000fffff17224 */ /* 0x001fe400078e003d */
[----:B------:R-:W-:Y:S02]  /*28d0*/  IMAD.MOV.U32 R61, RZ, RZ, R101 ;  /* 0x000000ffff3d7224 */ /* 0x000fe400078e0065 */
[----:B------:R-:W-:Y:S02]  /*28e0*/  IMAD.MOV.U32 R101, RZ, RZ, R105 ;  /* 0x000000ffff657224 */ /* 0x000fe400078e0069 */
[----:B------:R-:W-:Y:S01]  /*28f0*/  IMAD.MOV.U32 R105, RZ, RZ, R245 ;  /* 0x000000ffff697224 */ /* 0x000fe200078e00f5 */
[----:B-1----:R-:W-:Y:S01]  /*2900*/  MOV R238, R62 ;  /* 0x0000003e00ee7202 */ /* 0x002fe20000000f00 */
[----:B------:R-:W-:Y:S02]  /*2910*/  IMAD.MOV.U32 R239, RZ, RZ, R63 ;  /* 0x000000ffffef7224 */ /* 0x000fe400078e003f */
[----:B------:R-:W-:-:S02]  /*2920*/  IMAD.MOV.U32 R62, RZ, RZ, R98 ;  /* 0x000000ffff3e7224 */ /* 0x000fc400078e0062 */
[----:B------:R-:W-:Y:S02]  /*2930*/  IMAD.MOV.U32 R63, RZ, RZ, R99 ;  /* 0x000000ffff3f7224 */ /* 0x000fe400078e0063 */
[----:B------:R-:W-:Y:S02]  /*2940*/  IMAD.MOV.U32 R98, RZ, RZ, R236 ;  /* 0x000000ffff627224 */ /* 0x000fe400078e00ec */
[----:B------:R-:W-:Y:S02]  /*2950*/  IMAD.MOV.U32 R99, RZ, RZ, R237 ;  /* 0x000000ffff637224 */ /* 0x000fe400078e00ed */
[----:B------:R-:W-:Y:S02]  /*2960*/  IMAD.MOV.U32 R236, RZ, RZ, R130 ;  /* 0x000000ffffec7224 */ /* 0x000fe400078e0082 */
[----:B------:R-:W-:Y:S02]  /*2970*/  IMAD.MOV.U32 R237, RZ, RZ, R131 ;  /* 0x000000ffffed7224 */ /* 0x000fe400078e0083 */
[----:B------:R-:W-:-:S02]  /*2980*/  IMAD.MOV.U32 R240, RZ, RZ, R132 ;  /* 0x000000fffff07224 */ /* 0x000fc400078e0084 */
[----:B------:R-:W-:Y:S01]  /*2990*/  IMAD.MOV.U32 R245, RZ, RZ, R133 ;  /* 0x000000fffff57224 */ /* 0x000fe200078e0085 */
[----:B--234-:R-:W-:Y:S06]  /*29a0*/  BRA.U UP0, `(.L_x_1) ;  /* 0xffffffed008c7547 */ /* 0x01cfec000b83ffff */
.L_x_0:
[----:B------:R-:W0:Y:S02]  /*29b0*/  LDC R129, c[0x0][0x360] ;  /* 0x0000d800ff817b82 */ /* 0x000e240000000800 */
[----:B0-----:R-:W-:-:S04]  /*29c0*/  IMAD R129, R129, UR5, R0 ;  /* 0x0000000581817c24 */ /* 0x001fc8000f8e0200 */
[----:B------:R-:W-:-:S05]  /*29d0*/  IMAD.WIDE R128, R129, 0x8, R126 ;  /* 0x0000000881807825 */ /* 0x000fca00078e027e */
[----:B------:R-:W2:Y:S01]  /*29e0*/  LDG.E.64 R126, desc[UR6][R128.64] ;  /* 0x00000006807e7981 */ /* 0x000ea2000c1e1b00 */
[----:B------:R-:W2:Y:S01]  /*29f0*/  I2F.F64.U64 R248, R248 ;  /* 0x000000f800f87312 */ /* 0x000ea20000301800 */
[----:B------:R-:W-:Y:S02]  /*2a00*/  IMAD.MOV.U32 R130, RZ, RZ, R246 ;  /* 0x000000ffff827224 */ /* 0x000fe400078e00f6 */
[----:B------:R-:W-:Y:S02]  /*2a10*/  IMAD.MOV.U32 R131, RZ, RZ, R243 ;  /* 0x000000ffff837224 */ /* 0x000fe400078e00f3 */
[----:B------:R-:W-:Y:S02]  /*2a20*/  IMAD.MOV.U32 R243, RZ, RZ, R241 ;  /* 0x000000fffff37224 */ /* 0x000fe400078e00f1 */
[----:B------:R-:W-:Y:S01]  /*2a30*/  IMAD.MOV.U32 R241, RZ, RZ, R245 ;  /* 0x000000fffff17224 */ /* 0x000fe200078e00f5 */
[----:B------:R-:W-:Y:S01]  /*2a40*/  I2F.F64.U64 R238, R238 ;  /* 0x000000ee00ee7312 */ /* 0x000fe20000301800 */
[----:B------:R-:W-:-:S07]  /*2a50*/  IMAD.MOV.U32 R245, RZ, RZ, R247 ;  /* 0x000000fffff57224 */ /* 0x000fce00078e00f7 */
[----:B------:R-:W0:Y:S08]  /*2a60*/  I2F.F64.U64 R130, R130 ;  /* 0x0000008200827312 */ /* 0x000e300000301800 */
[----:B------:R-:W1:Y:S08]  /*2a70*/  I2F.F64.U64 R242, R242 ;  /* 0x000000f200f27312 */ /* 0x000e700000301800 */
[----:B------:R-:W3:Y:S08]  /*2a80*/  I2F.F64.U64 R2, R2 ;  /* 0x0000000200027312 */ /* 0x000ef00000301800 */
[----:B------:R-:W4:Y:S08]  /*2a90*/  I2F.F64.U64 R4, R4 ;  /* 0x0000000400047312 */ /* 0x000f300000301800 */
[----:B------:R-:W5:Y:S08]  /*2aa0*/  I2F.F64.U64 R6, R6 ;  /* 0x0000000600067312 */ /* 0x000f700000301800 */
        /* <DEDUP_REMOVED lines=30> */
[----:B------:R-:W5:Y:S01]  /*2c90*/  I2F.F64.U64 R68, R68 ;  /* 0x0000004400447312 */ /* 0x000f620000301800 */
[----:B--2---:R-:W-:-:S07]  /*2ca0*/  DADD R126, R248, R126 ;  /* 0x00000000f87e7229 */ /* 0x004fce000000007e */
[----:B------:R-:W2:Y:S01]  /*2cb0*/  I2F.F64.U64 R70, R70 ;  /* 0x0000004600467312 */ /* 0x000ea20000301800 */
[----:B0-----:R-:W-:-:S07]  /*2cc0*/  DADD R126, R126, R130 ;  /* 0x000000007e7e7229 */ /* 0x001fce0000000082 */
[----:B------:R-:W0:Y:S01]  /*2cd0*/  I2F.F64.U64 R72, R72 ;  /* 0x0000004800487312 */ /* 0x000e220000301800 */
[----:B-1----:R-:W-:-:S07]  /*2ce0*/  DADD R126, R126, R242 ;  /* 0x000000007e7e7229 */ /* 0x002fce00000000f2 */
[----:B------:R-:W1:Y:S01]  /*2cf0*/  I2F.F64.U64 R74, R74 ;  /* 0x0000004a004a7312 */ /* 0x000e620000301800 */
[----:B------:R-:W-:-:S07]  /*2d00*/  DADD R126, R126, R238 ;  /* 0x000000007e7e7229 */ /* 0x000fce00000000ee */
[----:B------:R-:W1:Y:S01]  /*2d10*/  I2F.F64.U64 R76, R76 ;  /* 0x0000004c004c7312 */ /* 0x000e620000301800 */
[----:B---3--:R-:W-:-:S07]  /*2d20*/  DADD R126, R126, R2 ;  /* 0x000000007e7e7229 */ /* 0x008fce0000000002 */
[----:B------:R-:W3:Y:S01]  /*2d30*/  I2F.F64.U64 R78, R78 ;  /* 0x0000004e004e7312 */ /* 0x000ee20000301800 */
[----:B----4-:R-:W-:-:S07]  /*2d40*/  DADD R126, R126, R4 ;  /* 0x000000007e7e7229 */ /* 0x010fce0000000004 */
[----:B------:R-:W4:Y:S01]  /*2d50*/  I2F.F64.U64 R80, R80 ;  /* 0x0000005000507312 */ /* 0x000f220000301800 */
[----:B-----5:R-:W-:-:S07]  /*2d60*/  DADD R126, R126, R6 ;  /* 0x000000007e7e7229 */ /* 0x020fce0000000006 */
[----:B------:R-:W5:Y:S01]  /*2d70*/  I2F.F64.U64 R82, R82 ;  /* 0x0000005200527312 */ /* 0x000f620000301800 */
[----:B------:R-:W-:-:S07]  /*2d80*/  DADD R126, R126, R8 ;  /* 0x000000007e7e7229 */ /* 0x000fce0000000008 */
        /* <DEDUP_REMOVED lines=35> */
[----:B------:R-:W-:-:S08]  /*2fc0*/  DADD R126, R126, R44 ;  /* 0x000000007e7e7229 */ /* 0x000fd0000000002c */
        /* <DEDUP_REMOVED lines=12> */
[----:B--2---:R-:W-:-:S08]  /*3090*/  DADD R126, R126, R70 ;  /* 0x000000007e7e7229 */ /* 0x004fd00000000046 */
[----:B0-----:R-:W-:-:S08]  /*30a0*/  DADD R126, R126, R72 ;  /* 0x000000007e7e7229 */ /* 0x001fd00000000048 */
[----:B-1----:R-:W-:-:S08]  /*30b0*/  DADD R126, R126, R74 ;  /* 0x000000007e7e7229 */ /* 0x002fd0000000004a */
[----:B------:R-:W-:-:S08]  /*30c0*/  DADD R126, R126, R76 ;  /* 0x000000007e7e7229 */ /* 0x000fd0000000004c */
[----:B---3--:R-:W-:-:S08]  /*30d0*/  DADD R126, R126, R78 ;  /* 0x000000007e7e7229 */ /* 0x008fd0000000004e */
[----:B----4-:R-:W-:-:S08]  /*30e0*/  DADD R126, R126, R80 ;  /* 0x000000007e7e7229 */ /* 0x010fd00000000050 */
[----:B-----5:R-:W-:-:S08]  /*30f0*/  DADD R126, R126, R82 ;  /* 0x000000007e7e7229 */ /* 0x020fd00000000052 */
        /* <DEDUP_REMOVED lines=16> */
[----:B------:R-:W-:Y:S01]  /*3200*/  DADD R2, R2, R4 ;  /* 0x0000000002027229 */ /* 0x000fe20000000004 */
[----:B------:R-:W0:Y:S07]  /*3210*/  I2F.F64.U64 R4, R120 ;  /* 0x0000007800047312 */ /* 0x000e2e0000301800 */
[----:B------:R-:W-:Y:S01]  /*3220*/  DADD R2, R2, R6 ;  /* 0x0000000002027229 */ /* 0x000fe20000000006 */
[----:B------:R-:W1:Y:S07]  /*3230*/  I2F.F64.U64 R6, R122 ;  /* 0x0000007a00067312 */ /* 0x000e6e0000301800 */
[----:B0-----:R-:W-:Y:S01]  /*3240*/  DADD R2, R2, R4 ;  /* 0x0000000002027229 */ /* 0x001fe20000000004 */
[----:B------:R-:W0:Y:S07]  /*3250*/  I2F.F64.U64 R4, R124 ;  /* 0x0000007c00047312 */ /* 0x000e2e0000301800 */
[----:B-1----:R-:W-:Y:S01]  /*3260*/  DADD R2, R2, R6 ;  /* 0x0000000002027229 */ /* 0x002fe20000000006 */
        /* <DEDUP_REMOVED lines=107> */
[----:B-1----:R-:W-:-:S08]  /*3920*/  DADD R2, R2, R6 ;  /* 0x0000000002027229 */ /* 0x002fd00000000006 */
[----:B0-----:R-:W-:-:S07]  /*3930*/  DADD R2, R2, R4 ;  /* 0x0000000002027229 */ /* 0x001fce0000000004 */
[----:B------:R-:W-:Y:S01]  /*3940*/  STG.E.64 desc[UR6][R128.64], R2 ;  /* 0x0000000280007986 */ /* 0x000fe2000c101b06 */
[----:B------:R-:W-:Y:S05]  /*3950*/  EXIT ;  /* 0x000000000000794d */ /* 0x000fea0003800000 */
.L_x_2:
[----:B------:R-:W-:-:S00]  /*3960*/  BRA `(.L_x_2) ;  /* 0xfffffffc00fc7947 */ /* 0x000fc0000383ffff */
[----:B------:R-:W-:-:S00]  /*3970*/  NOP ;  /* 0x0000000000007918 */ /* 0x000fc00000000000 */
        /* <DEDUP_REMOVED lines=8> */
.L_x_24:


//--------------------- .text._Z17global_memory_512PdiiPyS0_ --------------------------
	.section	.text._Z17global_memory_512PdiiPyS0_,"ax",@progbits
	.align	128
        .global         _Z17global_memory_512PdiiPyS0_
        .type           _Z17global_memory_512PdiiPyS0_,@function
        .size           _Z17global_memory_512PdiiPyS0_,(.L_x_25 - _Z17global_memory_512PdiiPyS0_)
        .other          _Z17global_memory_512PdiiPyS0_,@"STO_CUDA_ENTRY STV_DEFAULT"
_Z17global_memory_512PdiiPyS0_:
.text._Z17global_memory_512PdiiPyS0_:
        /* <DEDUP_REMOVED lines=163> */
.L_x_4:
[----:B------:R-:W-:Y:S01]  /*0a30*/  MOV R65, R117 ;  /* 0x0000007500417202 */ /* 0x000fe20000000f00 */
[----:B------:R-:W-:Y:S01]  /*0a40*/  IMAD.MOV.U32 R114, RZ, RZ, R0 ;  /* 0x000000ffff727224 */ /* 0x000fe200078e0000 */
[----:B--2---:R-:W2:Y:S01]  /*0a50*/  LD.E.64 R112, desc[UR6][R112.64] ;  /* 0x0000000670707980 */ /* 0x004ea2000c101b00 */
[----:B------:R-:W-:Y:S02]  /*0a60*/  IMAD.MOV.U32 R66, RZ, RZ, R68 ;  /* 0x000000ffff427224 */ /* 0x000fe400078e0044 */
[----:B------:R-:W-:Y:S01]  /*0a70*/  IMAD.MOV.U32 R67, RZ, RZ, R69 ;  /* 0x000000ffff437224 */ /* 0x000fe200078e0045 */
[----:B------:R-:W3:Y:S04]  /*0a80*/  LD.E.64 R64, desc[UR6][R64.64] ;  /* 0x0000000640407980 */ /* 0x000ee8000c101b00 */
[----:B------:R-:W4:Y:S04]  /*0a90*/  LD.E.64 R114, desc[UR6][R114.64] ;  /* 0x0000000672727980 */ /* 0x000f28000c101b00 */
        /* <DEDUP_REMOVED lines=52> */
[----:B------:R-:W-:-:S04]  /*0de0*/  UIADD3 UR4, UPT, UPT, UR4, 0x1, URZ ;  /* 0x0000000104047890 */ /* 0x000fc8000fffe0ff */
[----:B------:R-:W-:Y:S01]  /*0df0*/  UISETP.NE.AND UP0, UPT, UR4, URZ, UPT ;  /* 0x000000ff0400728c */ /* 0x000fe2000bf05270 */
[----:B--2---:R-:W-:Y:S08]  /*0e00*/  F2I.U64.F64.TRUNC R112, R112 ;  /* 0x0000007000707311 */ /* 0x004ff0000030d800 */
[----:B---3--:R-:W0:Y:S08]  /*0e10*/  F2I.U64.F64.TRUNC R64, R64 ;  /* 0x0000004000407311 */ /* 0x008e30000030d800 */
[----:B----4-:R-:W1:Y:S08]  /*0e20*/  F2I.U64.F64.TRUNC R114, R114 ;  /* 0x0000007200727311 */ /* 0x010e70000030d800 */
[----:B-----5:R2:W3:Y:S08]  /*0e30*/  F2I.U64.F64.TRUNC R68, R66 ;  /* 0x0000004200447311 */ /* 0x0204f0000030d800 */
[----:B------:R-:W4:Y:S08]  /*0e40*/  F2I.U64.F64.TRUNC R110, R110 ;  /* 0x0000006e006e7311 */ /* 0x000f30000030d800 */
        /* <DEDUP_REMOVED lines=48> */
[----:B------:R-:W2:Y:S08]  /*1150*/  F2I.U64.F64.TRUNC R4, R4 ;  /* 0x0000000400047311 */ /* 0x000eb0000030d800 */
[----:B------:R-:W2:Y:S01]  /*1160*/  F2I.U64.F64.TRUNC R2, R2 ;  /* 0x0000000200027311 */ /* 0x000ea2000030d800 */
[----:B0-----:R-:W-:-:S02]  /*1170*/  IMAD.MOV.U32 R117, RZ, RZ, R65 ;  /* 0x000000ffff757224 */ /* 0x001fc400078e0041 */
[----:B-1----:R-:W-:Y:S01]  /*1180*/  IMAD.MOV.U32 R0, RZ, RZ, R114 ;  /* 0x000000ffff007224 */ /* 0x002fe200078e0072 */
[----:B---34-:R-:W-:Y:S06]  /*1190*/  BRA.U UP0, `(.L_x_4) ;  /* 0xfffffff900247547 */ /* 0x018fec000b83ffff */
.L_x_3:
[----:B--2---:R-:W0:Y:S01]  /*11a0*/  S2R R66, SR_TID.X ;  /* 0x0000000000427919 */ /* 0x004e220000002100 */
[----:B------:R-:W0:Y:S02]  /*11b0*/  LDC R65, c[0x0][0x360] ;  /* 0x0000d800ff417b82 */ /* 0x000e240000000800 */
[----:B0-----:R-:W-:-:S04]  /*11c0*/  IMAD R65, R65, UR5, R66 ;  /* 0x0000000541417c24 */ /* 0x001fc8000f8e0242 */
[----:B------:R-:W-:-:S05]  /*11d0*/  IMAD.WIDE R62, R65, 0x8, R62 ;  /* 0x00000008413e7825 */ /* 0x000fca00078e023e */
[----:B------:R-:W2:Y:S01]  /*11e0*/  LDG.E.64 R66, desc[UR6][R62.64] ;  /* 0x000000063e427981 */ /* 0x000ea2000c1e1b00 */
[----:B------:R-:W-:Y:S01]  /*11f0*/  IMAD.MOV.U32 R65, RZ, RZ, R117 ;  /* 0x000000ffff417224 */ /* 0x000fe200078e0075 */
[----:B------:R-:W-:Y:S01]  /*1200*/  I2F.F64.U64 R68, R68 ;  /* 0x0000004400447312 */ /* 0x000fe20000301800 */
[----:B------:R-:W-:-:S07]  /*1210*/  IMAD.MOV.U32 R114, RZ, RZ, R0 ;  /* 0x000000ffff727224 */ /* 0x000fce00078e0000 */
[----:B------:R-:W2:Y:S08]  /*1220*/  I2F.F64.U64 R64, R64 ;  /* 0x0000004000407312 */ /* 0x000eb00000301800 */
        /* <DEDUP_REMOVED lines=38> */
[----:B------:R-:W-:-:S07]  /*1490*/  DADD R66, R66, R68 ;  /* 0x0000000042427229 */ /* 0x000fce0000000044 */
[----:B------:R-:W2:Y:S01]  /*14a0*/  I2F.F64.U64 R32, R32 ;  /* 0x0000002000207312 */ /* 0x000ea20000301800 */
[----:B0-----:R-:W-:-:S07]  /*14b0*/  DADD R66, R66, R114 ;  /* 0x0000000042427229 */ /* 0x001fce0000000072 */
[----:B------:R-:W0:Y:S01]  /*14c0*/  I2F.F64.U64 R30, R30 ;  /* 0x0000001e001e7312 */ /* 0x000e220000301800 */
[----:B-1----:R-:W-:-:S07]  /*14d0*/  DADD R66, R66, R112 ;  /* 0x0000000042427229 */ /* 0x002fce0000000070 */
        /* <DEDUP_REMOVED lines=49> */
[----:B------:R-:W-:-:S08]  /*17f0*/  DADD R32, R34, R32 ;  /* 0x0000000022207229 */ /* 0x000fd00000000020 */
[----:B0-----:R-:W-:-:S08]  /*1800*/  DADD R30, R32, R30 ;  /* 0x00000000201e7229 */ /* 0x001fd0000000001e */
[----:B-1----:R-:W-:-:S08]  /*1810*/  DADD R28, R30, R28 ;  /* 0x000000001e1c7229 */ /* 0x002fd0000000001c */
        /* <DEDUP_REMOVED lines=12> */
[----:B------:R-:W-:-:S07]  /*18e0*/  DADD R2, R4, R2 ;  /* 0x0000000004027229 */ /* 0x000fce0000000002 */
[----:B------:R-:W-:Y:S01]  /*18f0*/  STG.E.64 desc[UR6][R62.64], R2 ;  /* 0x000000023e007986 */ /* 0x000fe2000c101b06 */
[----:B------:R-:W-:Y:S05]  /*1900*/  EXIT ;  /* 0x000000000000794d */ /* 0x000fea0003800000 */
.L_x_5:
        /* <DEDUP_REMOVED lines=15> */
.L_x_25:


//--------------------- .text._Z20global_memory_1024_2PdiiPyS0_ --------------------------
	.section	.text._Z20global_memory_1024_2PdiiPyS0_,"ax",@progbits
	.align	128
        .global         _Z20global_memory_1024_2PdiiPyS0_
        .type           _Z20global_memory_1024_2PdiiPyS0_,@function
        .size           _Z20global_memory_1024_2PdiiPyS0_,(.L_x_26 - _Z20global_memory_1024_2PdiiPyS0_)
        .other          _Z20global_memory_1024_2PdiiPyS0_,@"STO_CUDA_ENTRY STV_DEFAULT"
_Z20global_memory_1024_2PdiiPyS0_:
.text._Z20global_memory_1024_2PdiiPyS0_:
[----:B------:R-:W-:Y:S01]  /*0000*/  LDC R1, c[0x0][0x37c] ;  /* 0x0000df00ff017b82 */ /* 0x000fe20000000800 */
[----:B------:R-:W0:Y:S07]  /*0010*/  S2R R0, SR_TID.X ;  /* 0x0000000000007919 */ /* 0x000e2e0000002100 */
[----:B------:R-:W0:Y:S01]  /*0020*/  S2UR UR7, SR_CTAID.X ;  /* 0x00000000000779c3 */ /* 0x000e220000002500 */
[----:B------:R-:W1:Y:S01]  /*0030*/  LDCU.64 UR10, c[0x0][0x380] ;  /* 0x00007000ff0a77ac */ /* 0x000e620008000a00 */
[----:B------:R-:W-:Y:S01]  /*0040*/  IMAD.MOV.U32 R21, RZ, RZ, 0x8 ;  /* 0x00000008ff157424 */ /* 0x000fe200078e00ff */
[----:B------:R-:W2:Y:S05]  /*0050*/  LDCU UR5, c[0x0][0x388] ;  /* 0x00007100ff0577ac */ /* 0x000eaa0008000800 */
[----:B------:R-:W0:Y:S01]  /*0060*/  LDC R3, c[0x0][0x360] ;  /* 0x0000d800ff037b82 */ /* 0x000e220000000800 */
[----:B------:R-:W3:Y:S01]  /*0070*/  LDCU.64 UR8, c[0x0][0x358] ;  /* 0x00006b00ff0877ac */ /* 0x000ee20008000a00 */
[----:B--2---:R-:W-:Y:S01]  /*0080*/  UISETP.GE.AND UP0, UPT, UR5, 0x1, UPT ;  /* 0x000000010500788c */ /* 0x004fe2000bf06270 */
[----:B0-----:R-:W-:-:S04]  /*0090*/  IMAD R20, R3, UR7, R0 ;  /* 0x0000000703147c24 */ /* 0x001fc8000f8e0200 */
[----:B-1----:R-:W-:-:S03]  /*00a0*/  IMAD.WIDE R20, R20, R21, UR10 ;  /* 0x0000000a14147e25 */ /* 0x002fc6000f8e0215 */
        /* <DEDUP_REMOVED lines=13> */
[----:B------:R-:W-:Y:S01]  /*0180*/  IADD3.X R7, PT, PT, RZ, R21, RZ, P6, !PT ;  /* 0x00000015ff077210 */ /* 0x000fe200037fe4ff */
[--C-:B------:R-:W-:Y:S01]  /*0190*/  IMAD.X R17, RZ, RZ, R21.reuse, P4 ;  /* 0x000000ffff117224 */ /* 0x100fe200020e0615 */
[C---:B------:R-:W-:Y:S01]  /*01a0*/  IADD3 R24, P0, PT, R20.reuse, 0x420000, RZ ;  /* 0x0042000014187810 */ /* 0x040fe20007f1e0ff */
[--C-:B------:R-:W-:Y:S01]  /*01b0*/  IMAD.X R19, RZ, RZ, R21.reuse, P5 ;  /* 0x000000ffff137224 */ /* 0x100fe200028e0615 */
[C---:B------:R-:W-:Y:S02]  /*01c0*/  IADD3 R26, P1, PT, R20.reuse, 0x480000, RZ ;  /* 0x00480000141a7810 */ /* 0x040fe40007f3e0ff */
[C---:B------:R-:W-:Y:S01]  /*01d0*/  IADD3 R14, P3, PT, R20.reuse, 0x2a0000, RZ ;  /* 0x002a0000140e7810 */ /* 0x040fe20007f7e0ff */
[--C-:B------:R-:W-:Y:S01]  /*01e0*/  IMAD.X R25, RZ, RZ, R21.reuse, P0 ;  /* 0x000000ffff197224 */ /* 0x100fe200000e0615 */
[C---:B------:R-:W-:Y:S01]  /*01f0*/  IADD3 R22, P6, PT, R20.reuse, 0x3c0000, RZ ;  /* 0x003c000014167810 */ /* 0x040fe20007fde0ff */
[----:B------:R-:W-:Y:S01]  /*0200*/  IMAD.X R27, RZ, RZ, R21, P1 ;  /* 0x000000ffff1b7224 */ /* 0x000fe200008e0615 */
[----:B------:R-:W-:-:S02]  /*0210*/  IADD3 R28, P2, PT, R20, 0x4e0000, RZ ;  /* 0x004e0000141c7810 */ /* 0x000fc40007f5e0ff */
[-C--:B------:R-:W-:Y:S02]  /*0220*/  IADD3.X R15, PT, PT, RZ, R21.reuse, RZ, P3, !PT ;  /* 0x00000015ff0f7210 */ /* 0x080fe40001ffe4ff */
[-C--:B------:R-:W-:Y:S02]  /*0230*/  IADD3.X R23, PT, PT, RZ, R21.reuse, RZ, P6, !PT ;  /* 0x00000015ff177210 */ /* 0x080fe400037fe4ff */
[----:B------:R-:W-:Y:S01]  /*0240*/  IADD3.X R29, PT, PT, RZ, R21, RZ, P2, !PT ;  /* 0x00000015ff1d7210 */ /* 0x000fe200017fe4ff */
[----:B---3--:R-:W-:Y:S06]  /*0250*/  BRA.U !UP0, `(.L_x_6) ;  /* 0x0000000d08487547 */ /* 0x008fec000b800000 */
[----:B------:R-:W-:Y:S02]  /*0260*/  UISETP.GE.U32.AND UP1, UPT, UR5, 0x4, UPT ;  /* 0x000000040500788c */ /* 0x000fe4000bf26070 */
[----:B------:R-:W-:-:S07]  /*0270*/  ULOP3.LUT UP0, UR6, UR5, 0x3, URZ, 0xc0, !UPT ;  /* 0x0000000305067892 */ /* 0x000fce000f80c0ff */
[----:B------:R-:W-:Y:S05]  /*0280*/  BRA.U !UP1, `(.L_x_7) ;  /* 0x0000000509d47547 */ /* 0x000fea000b800000 */
[----:B------:R-:W-:-:S04]  /*0290*/  ULOP3.LUT UR4, UR5, 0x7ffffffc, URZ, 0xc0, !UPT ;  /* 0x7ffffffc05047892 */ /* 0x000fc8000f8ec0ff */
[----:B------:R-:W-:-:S12]  /*02a0*/  UIADD3 UR4, UPT, UPT, -UR4, URZ, URZ ;  /* 0x000000ff04047290 */ /* 0x000fd8000fffe1ff */
.L_x_8:
[----:B0-----:R-:W2:Y:S04]  /*02b0*/  LD.E.64 R20, desc[UR8][R20.64] ;  /* 0x0000000814147980 */ /* 0x001ea8000c101b00 */
        /* <DEDUP_REMOVED lines=13> */
[----:B--2---:R-:W0:Y:S08]  /*0390*/  F2I.U64.F64.TRUNC R20, R20 ;  /* 0x0000001400147311 */ /* 0x004e30000030d800 */
[----:B---3--:R-:W1:Y:S01]  /*03a0*/  F2I.U64.F64.TRUNC R2, R2 ;  /* 0x0000000200027311 */ /* 0x008e62000030d800 */
[----:B0-----:R-:W2:Y:S07]  /*03b0*/  LD.E.64 R20, desc[UR8][R20.64] ;  /* 0x0000000814147980 */ /* 0x001eae000c101b00 */
[----:B----4-:R-:W0:Y:S01]  /*03c0*/  F2I.U64.F64.TRUNC R4, R4 ;  /* 0x0000000400047311 */ /* 0x010e22000030d800 */
[----:B-1----:R-:W3:Y:S07]  /*03d0*/  LD.E.64 R2, desc[UR8][R2.64] ;  /* 0x0000000802027980 */ /* 0x002eee000c101b00 */
[----:B-----5:R-:W1:Y:S01]  /*03e0*/  F2I.U64.F64.TRUNC R6, R6 ;  /* 0x0000000600067311 */ /* 0x020e62000030d800 */
[----:B0-----:R-:W4:Y:S07]  /*03f0*/  LD.E.64 R4, desc[UR8][R4.64] ;  /* 0x0000000804047980 */ /* 0x001f2e000c101b00 */
[----:B------:R-:W0:Y:S01]  /*0400*/  F2I.U64.F64.TRUNC R8, R8 ;  /* 0x0000000800087311 */ /* 0x000e22000030d800 */
[----:B-1----:R-:W5:Y:S07]  /*0410*/  LD.E.64 R6, desc[UR8][R6.64] ;  /* 0x0000000806067980 */ /* 0x002f6e000c101b00 */
[----:B------:R-:W1:Y:S01]  /*0420*/  F2I.U64.F64.TRUNC R10, R10 ;  /* 0x0000000a000a7311 */ /* 0x000e62000030d800 */
[----:B0-----:R-:W5:Y:S07]  /*0430*/  LD.E.64 R8, desc[UR8][R8.64] ;  /* 0x0000000808087980 */ /* 0x001f6e000c101b00 */
        /* <DEDUP_REMOVED lines=15> */
[----:B0-----:R-:W5:Y:S04]  /*0530*/  LD.E.64 R26, desc[UR8][R26.64] ;  /* 0x000000081a1a7980 */ /* 0x001f68000c101b00 */
[----:B-1----:R-:W5:Y:S03]  /*0540*/  LD.E.64 R28, desc[UR8][R28.64] ;  /* 0x000000081c1c7980 */ /* 0x002f66000c101b00 */
        /* <DEDUP_REMOVED lines=55> */
[----:B-1----:R-:W5:Y:S01]  /*08c0*/  LD.E.64 R28, desc[UR8][R28.64] ;  /* 0x000000081c1c7980 */ /* 0x002f62000c101b00 */
[----:B------:R-:W-:-:S04]  /*08d0*/  UIADD3 UR4, UPT, UPT, UR4, 0x4, URZ ;  /* 0x0000000404047890 */ /* 0x000fc8000fffe0ff */
[----:B------:R-:W-:Y:S01]  /*08e0*/  UISETP.NE.AND UP1, UPT, UR4, URZ, UPT ;  /* 0x000000ff0400728c */ /* 0x000fe2000bf25270 */
[----:B--2---:R-:W0:Y:S08]  /*08f0*/  F2I.U64.F64.TRUNC R20, R20 ;  /* 0x0000001400147311 */ /* 0x004e30000030d800 */
[----:B---3--:R-:W1:Y:S08]  /*0900*/  F2I.U64.F64.TRUNC R2, R2 ;  /* 0x0000000200027311 */ /* 0x008e70000030d800 */
[----:B----4-:R-:W2:Y:S08]  /*0910*/  F2I.U64.F64.TRUNC R4, R4 ;  /* 0x0000000400047311 */ /* 0x010eb0000030d800 */
[----:B-----5:R-:W3:Y:S08]  /*0920*/  F2I.U64.F64.TRUNC R6, R6 ;  /* 0x0000000600067311 */ /* 0x020ef0000030d800 */
        /* <DEDUP_REMOVED lines=9> */
[----:B------:R-:W0:Y:S01]  /*09c0*/  F2I.U64.F64.TRUNC R28, R28 ;  /* 0x0000001c001c7311 */ /* 0x000e22000030d800 */
[----:B-1234-:R-:W-:Y:S05]  /*09d0*/  BRA.U UP1, `(.L_x_8) ;  /* 0xfffffff901347547 */ /* 0x01efea000b83ffff */
.L_x_7:
[----:B------:R-:W-:Y:S05]  /*09e0*/  BRA.U !UP0, `(.L_x_6) ;  /* 0x0000000508647547 */ /* 0x000fea000b800000 */
[----:B------:R-:W-:Y:S02]  /*09f0*/  UISETP.NE.AND UP0, UPT, UR6, 0x1, UPT ;  /* 0x000000010600788c */ /* 0x000fe4000bf05270 */
[----:B------:R-:W-:-:S04]  /*0a00*/  ULOP3.LUT UR4, UR5, 0x1, URZ, 0xc0, !UPT ;  /* 0x0000000105047892 */ /* 0x000fc8000f8ec0ff */
[----:B------:R-:W-:-:S03]  /*0a10*/  UISETP.NE.U32.AND UP1, UPT, UR4, 0x1, UPT ;  /* 0x000000010400788c */ /* 0x000fc6000bf25070 */
[----:B------:R-:W-:Y:S08]  /*0a20*/  BRA.U !UP0, `(.L_x_9) ;  /* 0x0000000108e07547 */ /* 0x000ff0000b800000 */
        /* <DEDUP_REMOVED lines=42> */
[----:B--2---:R-:W1:Y:S08]  /*0cd0*/  F2I.U64.F64.TRUNC R18, R18 ;  /* 0x0000001200127311 */ /* 0x004e70000030d800 */
[----:B---3--:R-:W2:Y:S08]  /*0ce0*/  F2I.U64.F64.TRUNC R16, R16 ;  /* 0x0000001000107311 */ /* 0x008eb0000030d800 */
[----:B----4-:R-:W3:Y:S08]  /*0cf0*/  F2I.U64.F64.TRUNC R14, R14 ;  /* 0x0000000e000e7311 */ /* 0x010ef0000030d800 */
[----:B-----5:R-:W4:Y:S08]  /*0d00*/  F2I.U64.F64.TRUNC R12, R12 ;  /* 0x0000000c000c7311 */ /* 0x020f30000030d800 */
        /* <DEDUP_REMOVED lines=9> */
[----:B-1234-:R-:W0:Y:S02]  /*0da0*/  F2I.U64.F64.TRUNC R28, R28 ;  /* 0x0000001c001c7311 */ /* 0x01ee24000030d800 */
.L_x_9:
[----:B------:R-:W-:Y:S05]  /*0db0*/  BRA.U UP1, `(.L_x_6) ;  /* 0x0000000101707547 */ /* 0x000fea000b800000 */
        /* <DEDUP_REMOVED lines=28> */
.L_x_6:
[----:B------:R-:W1:Y:S01]  /*0f80*/  LDC R31, c[0x0][0x360] ;  /* 0x0000d800ff1f7b82 */ /* 0x000e620000000800 */
[----:B------:R-:W-:Y:S02]  /*0f90*/  IMAD.MOV.U32 R33, RZ, RZ, 0x8 ;  /* 0x00000008ff217424 */ /* 0x000fe400078e00ff */
[----:B-1----:R-:W-:-:S04]  /*0fa0*/  IMAD R30, R31, UR7, R0 ;  /* 0x000000071f1e7c24 */ /* 0x002fc8000f8e0200 */
[----:B------:R-:W-:-:S05]  /*0fb0*/  IMAD.WIDE R30, R30, R33, UR10 ;  /* 0x0000000a1e1e7e25 */ /* 0x000fca000f8e0221 */
[----:B------:R-:W2:Y:S01]  /*0fc0*/  LDG.E.64 R32, desc[UR8][R30.64] ;  /* 0x000000081e207981 */ /* 0x000ea2000c1e1b00 */
[----:B0-----:R-:W2:Y:S08]  /*0fd0*/  I2F.F64.U64 R20, R20 ;  /* 0x0000001400147312 */ /* 0x001eb00000301800 */
        /* <DEDUP_REMOVED lines=13> */
[----:B--2---:R-:W-:-:S08]  /*10b0*/  DADD R32, R20, R32 ;  /* 0x0000000014207229 */ /* 0x004fd00000000020 */
        /* <DEDUP_REMOVED lines=15> */
.L_x_10:
        /* <DEDUP_REMOVED lines=13> */
.L_x_26:


//--------------------- .text._Z18global_memory_1024PdiiPyS0_ --------------------------
	.section	.text._Z18global_memory_1024PdiiPyS0_,"ax",@progbits
	.align	128
        .global         _Z18global_memory_1024PdiiPyS0_
        .type           _Z18global_memory_1024PdiiPyS0_,@function
        .size           _Z18global_memory_1024PdiiPyS0_,(.L_x_27 - _Z18global_memory_1024PdiiPyS0_)
        .other          _Z18global_memory_1024PdiiPyS0_,@"STO_CUDA_ENTRY STV_DEFAULT"
_Z18global_memory_1024PdiiPyS0_:
.text._Z18global_memory_1024PdiiPyS0_:
        /* <DEDUP_REMOVED lines=10> */
[----:B------:R-:W-:Y:S01]  /*00a0*/  IMAD.MOV.U32 R28, RZ, RZ, R26 ;  /* 0x000000ffff1c7224 */ /* 0x000fe200078e001a */
[C---:B------:R-:W-:Y:S01]  /*00b0*/  IADD3 R0, P6, PT, R26.reuse, 0x60000, RZ ;  /* 0x000600001a007810 */ /* 0x040fe20007fde0ff */
[--C-:B------:R-:W-:Y:S01]  /*00c0*/  IMAD.MOV.U32 R29, RZ, RZ, R27.reuse ;  /* 0x000000ffff1d7224 */ /* 0x100fe200078e001b */
[C---:B------:R-:W-:Y:S02]  /*00d0*/  IADD3 R4, P4, PT, R26.reuse, 0x180000, RZ ;  /* 0x001800001a047810 */ /* 0x040fe40007f9e0ff */
[C---:B------:R-:W-:Y:S01]  /*00e0*/  IADD3 R7, P1, PT, R26.reuse, 0x2a0000, RZ ;  /* 0x002a00001a077810 */ /* 0x040fe20007f3e0ff */
[--C-:B------:R-:W-:Y:S01]  /*00f0*/  IMAD.X R8, RZ, RZ, R27.reuse, P6 ;  /* 0x000000ffff087224 */ /* 0x100fe200030e061b */
[C---:B------:R-:W-:Y:S01]  /*0100*/  IADD3 R3, P0, PT, R26.reuse, 0x120000, RZ ;  /* 0x001200001a037810 */ /* 0x040fe20007f1e0ff */
[--C-:B------:R-:W-:Y:S01]  /*0110*/  IMAD.X R14, RZ, RZ, R27.reuse, P4 ;  /* 0x000000ffff0e7224 */ /* 0x100fe200020e061b */
[C---:B------:R-:W-:Y:S01]  /*0120*/  IADD3 R6, P2, PT, R26.reuse, 0x240000, RZ ;  /* 0x002400001a067810 */ /* 0x040fe20007f5e0ff */
[----:B------:R-:W-:Y:S01]  /*0130*/  IMAD.X R20, RZ, RZ, R27, P1 ;  /* 0x000000ffff147224 */ /* 0x000fe200008e061b */
[----:B------:R-:W-:-:S02]  /*0140*/  IADD3 R2, P5, PT, R26, 0xc0000, RZ ;  /* 0x000c00001a027810 */ /* 0x000fc40007fbe0ff */
[C---:B------:R-:W-:Y:S02]  /*0150*/  IADD3 R5, P3, PT, R26.reuse, 0x1e0000, RZ ;  /* 0x001e00001a057810 */ /* 0x040fe40007f7e0ff */
[C---:B------:R-:W-:Y:S01]  /*0160*/  IADD3 R9, P6, PT, R26.reuse, 0x300000, RZ ;  /* 0x003000001a097810 */ /* 0x040fe20007fde0ff */
[--C-:B------:R-:W-:Y:S01]  /*0170*/  IMAD.X R10, RZ, RZ, R27.reuse, P5 ;  /* 0x000000ffff0a7224 */ /* 0x100fe200028e061b */
[-C--:B------:R-:W-:Y:S01]  /*0180*/  IADD3.X R12, PT, PT, RZ, R27.reuse, RZ, P0, !PT ;  /* 0x0000001bff0c7210 */ /* 0x080fe200007fe4ff */
[--C-:B------:R-:W-:Y:S01]  /*0190*/  IMAD.X R16, RZ, RZ, R27.reuse, P3 ;  /* 0x000000ffff107224 */ /* 0x100fe200018e061b */
[----:B------:R-:W-:Y:S01]  /*01a0*/  IADD3.X R18, PT, PT, RZ, R27, RZ, P2, !PT ;  /* 0x0000001bff127210 */ /* 0x000fe200017fe4ff */
[----:B------:R-:W-:Y:S01]  /*01b0*/  IMAD.X R22, RZ, RZ, R27, P6 ;  /* 0x000000ffff167224 */ /* 0x000fe200030e061b */
[C---:B------:R-:W-:Y:S02]  /*01c0*/  IADD3 R13, P0, PT, R26.reuse, 0x3c0000, RZ ;  /* 0x003c00001a0d7810 */ /* 0x040fe40007f1e0ff */
        /* <DEDUP_REMOVED lines=9> */
[----:B------:R-:W-:Y:S02]  /*0260*/  IADD3 R23, P6, PT, R26, 0x5a0000, RZ ;  /* 0x005a00001a177810 */ /* 0x000fe40007fde0ff */
[----:B------:R-:W-:-:S02]  /*0270*/  IADD3.X R30, PT, PT, RZ, R27, RZ, P5, !PT ;  /* 0x0000001bff1e7210 */ /* 0x000fc40002ffe4ff */
[C---:B------:R-:W-:Y:S02]  /*0280*/  IADD3 R33, P0, PT, R26.reuse, 0x660000, RZ ;  /* 0x006600001a217810 */ /* 0x040fe40007f1e0ff */
[C---:B------:R-:W-:Y:S02]  /*0290*/  IADD3 R35, P4, PT, R26.reuse, 0x6c0000, RZ ;  /* 0x006c00001a237810 */ /* 0x040fe40007f9e0ff */
[-C--:B------:R-:W-:Y:S01]  /*02a0*/  IADD3.X R36, PT, PT, RZ, R27.reuse, RZ, P3, !PT ;  /* 0x0000001bff247210 */ /* 0x080fe20001ffe4ff */
        /* <DEDUP_REMOVED lines=9> */
[----:B------:R-:W-:Y:S02]  /*0340*/  IADD3 R43, P6, PT, R26, 0x840000, RZ ;  /* 0x008400001a2b7810 */ /* 0x000fe40007fde0ff */
[-C--:B------:R-:W-:Y:S02]  /*0350*/  IADD3.X R44, PT, PT, RZ, R27.reuse, RZ, P5, !PT ;  /* 0x0000001bff2c7210 */ /* 0x080fe40002ffe4ff */
[-C--:B------:R-:W-:Y:S02]  /*0360*/  IADD3.X R47, PT, PT, RZ, R27.reuse, RZ, P3, !PT ;  /* 0x0000001bff2f7210 */ /* 0x080fe40001ffe4ff */
[----:B------:R-:W-:Y:S01]  /*0370*/  IADD3.X R50, PT, PT, RZ, R27, RZ, P6, !PT ;  /* 0x0000001bff327210 */ /* 0x000fe200037fe4ff */
[----:B--2---:R-:W-:Y:S06]  /*0380*/  BRA.U !UP0, `(.L_x_11) ;  /* 0x0000000908447547 */ /* 0x004fec000b800000 */
[C---:B------:R-:W-:Y:S01]  /*0390*/  IADD3 R9, P0, PT, R28.reuse, 0x300000, RZ ;  /* 0x003000001c097810 */ /* 0x040fe20007f1e0ff */
[----:B------:R-:W-:Y:S01]  /*03a0*/  UIADD3 UR4, UPT, UPT, -UR4, URZ, URZ ;  /* 0x000000ff04047290 */ /* 0x000fe2000fffe1ff */
[C---:B------:R-:W-:Y:S02]  /*03b0*/  IADD3 R7, P1, PT, R28.reuse, 0x2a0000, RZ ;  /* 0x002a00001c077810 */ /* 0x040fe40007f3e0ff */
[C---:B------:R-:W-:Y:S01]  /*03c0*/  IADD3 R43, P3, PT, R28.reuse, 0x840000, RZ ;  /* 0x008400001c2b7810 */ /* 0x040fe20007f7e0ff */
[--C-:B------:R-:W-:Y:S01]  /*03d0*/  IMAD.X R22, RZ, RZ, R29.reuse, P0 ;  /* 0x000000ffff167224 */ /* 0x100fe200000e061d */
[----:B------:R-:W-:Y:S01]  /*03e0*/  IADD3 R37, P2, PT, R28, 0x720000, RZ ;  /* 0x007200001c257810 */ /* 0x000fe20007f5e0ff */
[--C-:B------:R-:W-:Y:S02]  /*03f0*/  IMAD.X R20, RZ, RZ, R29.reuse, P1 ;  /* 0x000000ffff147224 */ /* 0x100fe400008e061d */
[----:B------:R-:W-:Y:S01]  /*0400*/  IMAD.X R50, RZ, RZ, R29, P3 ;  /* 0x000000ffff327224 */ /* 0x000fe200018e061d */
[----:B------:R-:W-:-:S09]  /*0410*/  IADD3.X R47, PT, PT, RZ, R29, RZ, P2, !PT ;  /* 0x0000001dff2f7210 */ /* 0x000fd200017fe4ff */
.L_x_12:
[----:B------:R-:W-:Y:S01]  /*0420*/  IMAD.MOV.U32 R52, RZ, RZ, R2 ;  /* 0x000000ffff347224 */ /* 0x000fe200078e0002 */
[----:B------:R-:W-:Y:S01]  /*0430*/  MOV R2, R3 ;  /* 0x0000000300027202 */ /* 0x000fe20000000f00 */
        /* <DEDUP_REMOVED lines=10> */
[----:B------:R-:W2:Y:S01]  /*04e0*/  LD.E.64 R2, desc[UR6][R2.64] ;  /* 0x0000000602027980 */ /* 0x000ea2000c101b00 */
[----:B------:R-:W-:Y:S01]  /*04f0*/  IMAD.MOV.U32 R6, RZ, RZ, R7 ;  /* 0x000000ffff067224 */ /* 0x000fe200078e0007 */
[----:B------:R-:W-:Y:S01]  /*0500*/  MOV R7, R20 ;  /* 0x0000001400077202 */ /* 0x000fe20000000f00 */
[----:B------:R-:W-:Y:S01]  /*0510*/  IMAD.MOV.U32 R57, RZ, RZ, R18 ;  /* 0x000000ffff397224 */ /* 0x000fe200078e0012 */
[----:B------:R-:W3:Y:S01]  /*0520*/  LD.E.64 R4, desc[UR6][R4.64] ;  /* 0x0000000604047980 */ /* 0x000ee2000c101b00 */
[----:B------:R-:W-:Y:S01]  /*0530*/  IMAD.MOV.U32 R26, RZ, RZ, R0 ;  /* 0x000000ffff1a7224 */ /* 0x000fe200078e0000 */
[----:B------:R-:W-:Y:S01]  /*0540*/  MOV R63, R44 ;  /* 0x0000002c003f7202 */ /* 0x000fe20000000f00 */
[----:B------:R-:W-:Y:S01]  /*0550*/  IMAD.MOV.U32 R53, RZ, RZ, R10 ;  /* 0x000000ffff357224 */ /* 0x000fe200078e000a */
[----:B------:R-:W4:Y:S01]  /*0560*/  LD.E.64 R16, desc[UR6][R16.64] ;  /* 0x0000000610107980 */ /* 0x000f22000c101b00 */
[----:B------:R-:W-:Y:S01]  /*0570*/  IMAD.MOV.U32 R12, RZ, RZ, R13 ;  /* 0x000000ffff0c7224 */ /* 0x000fe200078e000d */
[----:B------:R-:W-:Y:S01]  /*0580*/  MOV R10, R11 ;  /* 0x0000000b000a7202 */ /* 0x000fe20000000f00 */
[----:B------:R-:W-:Y:S01]  /*0590*/  IMAD.MOV.U32 R8, RZ, RZ, R9 ;  /* 0x000000ffff087224 */ /* 0x000fe200078e0009 */
[----:B------:R0:W5:Y:S01]  /*05a0*/  LD.E.64 R66, desc[UR6][R6.64] ;  /* 0x0000000606427980 */ /* 0x000162000c101b00 */
[----:B------:R-:W-:Y:S01]  /*05b0*/  MOV R13, R32 ;  /* 0x00000020000d7202 */ /* 0x000fe20000000f00 */
[----:B------:R-:W-:-:S02]  /*05c0*/  IMAD.MOV.U32 R14, RZ, RZ, R15 ;  /* 0x000000ffff0e7224 */ /* 0x000fc400078e000f */
[----:B------:R-:W-:Y:S01]  /*05d0*/  IMAD.MOV.U32 R18, RZ, RZ, R19 ;  /* 0x000000ffff127224 */ /* 0x000fe200078e0013 */
[----:B------:R-:W-:Y:S01]  /*05e0*/  MOV R19, R38 ;  /* 0x0000002600137202 */ /* 0x000fe20000000f00 */
[----:B------:R-:W-:Y:S01]  /*05f0*/  IMAD.MOV.U32 R9, RZ, RZ, R22 ;  /* 0x000000ffff097224 */ /* 0x000fe200078e0016 */
[----:B------:R-:W-:Y:S01]  /*0600*/  MOV R36, R39 ;  /* 0x0000002700247202 */ /* 0x000fe20000000f00 */
[----:B------:R-:W-:Y:S01]  /*0610*/  IMAD.MOV.U32 R11, RZ, RZ, R30 ;  /* 0x000000ffff0b7224 */ /* 0x000fe200078e001e */
[----:B------:R1:W5:Y:S01]  /*0620*/  LD.E.64 R64, desc[UR6][R56.64] ;  /* 0x0000000638407980 */ /* 0x000362000c101b00 */
[----:B0-----:R-:W-:Y:S01]  /*0630*/  MOV R7, R46 ;  /* 0x0000002e00077202 */ /* 0x001fe20000000f00 */
[----:B------:R-:W-:Y:S02]  /*0640*/  IMAD.MOV.U32 R15, RZ, RZ, R34 ;  /* 0x000000ffff0f7224 */ /* 0x000fe400078e0022 */
[----:B------:R-:W-:Y:S01]  /*0650*/  IMAD.MOV.U32 R20, RZ, RZ, R21 ;  /* 0x000000ffff147224 */ /* 0x000fe200078e0015 */
[----:B------:R0:W5:Y:S01]  /*0660*/  LD.E.64 R22, desc[UR6][R26.64] ;  /* 0x000000061a167980 */ /* 0x000162000c101b00 */
[----:B------:R-:W-:-:S02]  /*0670*/  IMAD.MOV.U32 R46, RZ, RZ, R37 ;  /* 0x000000ffff2e7224 */ /* 0x000fc400078e0025 */
[----:B------:R-:W-:Y:S01]  /*0680*/  IMAD.MOV.U32 R21, RZ, RZ, R40 ;  /* 0x000000ffff157224 */ /* 0x000fe200078e0028 */
[----:B------:R0:W5:Y:S01]  /*0690*/  LD.E.64 R60, desc[UR6][R54.64] ;  /* 0x00000006363c7980 */ /* 0x000162000c101b00 */
[----:B------:R-:W-:Y:S01]  /*06a0*/  IMAD.MOV.U32 R37, RZ, RZ, R48 ;  /* 0x000000ffff257224 */ /* 0x000fe200078e0030 */
[----:B-1----:R-:W-:Y:S01]  /*06b0*/  MOV R56, R41 ;  /* 0x0000002900387202 */ /* 0x002fe20000000f00 */
[----:B------:R-:W-:Y:S01]  /*06c0*/  IMAD.MOV.U32 R59, RZ, RZ, R42 ;  /* 0x000000ffff3b7224 */ /* 0x000fe200078e002a */
[----:B------:R-:W5:Y:S01]  /*06d0*/  LD.E.64 R12, desc[UR6][R12.64] ;  /* 0x000000060c0c7980 */ /* 0x000f62000c101b00 */
[----:B------:R-:W-:Y:S02]  /*06e0*/  IMAD.MOV.U32 R62, RZ, RZ, R31 ;  /* 0x000000ffff3e7224 */ /* 0x000fe400078e001f */
[----:B------:R-:W-:Y:S01]  /*06f0*/  IMAD.MOV.U32 R6, RZ, RZ, R35 ;  /* 0x000000ffff067224 */ /* 0x000fe200078e0023 */
[----:B0-----:R-:W-:Y:S01]  /*0700*/  MOV R26, R43 ;  /* 0x0000002b001a7202 */ /* 0x001fe20000000f00 */
[----:B------:R-:W-:Y:S01]  /*0710*/  IMAD.MOV.U32 R57, RZ, RZ, R49 ;  /* 0x000000ffff397224 */ /* 0x000fe200078e0031 */
[----:B------:R-:W-:Y:S01]  /*0720*/  MOV R55, R45 ;  /* 0x0000002d00377202 */ /* 0x000fe20000000f00 */
[----:B------:R-:W-:Y:S01]  /*0730*/  IMAD.MOV.U32 R54, RZ, RZ, R33 ;  /* 0x000000ffff367224 */ /* 0x000fe200078e0021 */
[----:B------:R-:W5:Y:S01]  /*0740*/  LD.E.64 R30, desc[UR6][R52.64] ;  /* 0x00000006341e7980 */ /* 0x000f62000c101b00 */
[----:B------:R-:W-:-:S03]  /*0750*/  IMAD.MOV.U32 R27, RZ, RZ, R50 ;  /* 0x000000ffff1b7224 */ /* 0x000fc600078e0032 */
        /* <DEDUP_REMOVED lines=11> */
[----:B------:R3:W5:Y:S04]  /*0810*/  LD.E.64 R52, desc[UR6][R46.64] ;  /* 0x000000062e347980 */ /* 0x000768000c101b00 */
[----:B------:R-:W5:Y:S04]  /*0820*/  LD.E.64 R26, desc[UR6][R26.64] ;  /* 0x000000061a1a7980 */ /* 0x000f68000c101b00 */
[----:B------:R-:W5:Y:S01]  /*0830*/  LD.E.64 R28, desc[UR6][R28.64] ;  /* 0x000000061c1c7980 */ /* 0x000f62000c101b00 */
[----:B------:R-:W-:-:S04]  /*0840*/  UIADD3 UR4, UPT, UPT, UR4, 0x1, URZ ;  /* 0x0000000104047890 */ /* 0x000fc8000fffe0ff */
[----:B------:R-:W-:Y:S01]  /*0850*/  UISETP.NE.AND UP0, UPT, UR4, URZ, UPT ;  /* 0x000000ff0400728c */ /* 0x000fe2000bf05270 */
[----:B--2---:R-:W0:Y:S08]  /*0860*/  F2I.U64.F64.TRUNC R48, R2 ;  /* 0x0000000200307311 */ /* 0x004e30000030d800 */
[----:B---3--:R-:W1:Y:S08]  /*0870*/  F2I.U64.F64.TRUNC R46, R4 ;  /* 0x00000004002e7311 */ /* 0x008e70000030d800 */
[----:B----4-:R2:W3:Y:S01]  /*0880*/  F2I.U64.F64.TRUNC R50, R16 ;  /* 0x0000001000327311 */ /* 0x0104e2000030d800 */
[----:B0-----:R-:W-:-:S02]  /*0890*/  MOV R3, R48 ;  /* 0x0000003000037202 */ /* 0x001fc40000000f00 */
[----:B-1----:R-:W-:-:S05]  /*08a0*/  MOV R5, R46 ;  /* 0x0000002e00057202 */ /* 0x002fca0000000f00 */
[----:B-----5:R-:W-:Y:S01]  /*08b0*/  F2I.U64.F64.TRUNC R70, R22 ;  /* 0x0000001600467311 */ /* 0x020fe2000030d800 */
[----:B--2---:R-:W-:Y:S01]  /*08c0*/  IMAD.MOV.U32 R16, RZ, RZ, R47 ;  /* 0x000000ffff107224 */ /* 0x004fe200078e002f */
[----:B---3--:R-:W-:-:S06]  /*08d0*/  MOV R17, R50 ;  /* 0x0000003200117202 */ /* 0x008fcc0000000f00 */
[----:B------:R0:W-:Y:S08]  /*08e0*/  F2I.U64.F64.TRUNC R32, R12 ;  /* 0x0000000c00207311 */ /* 0x0001f0000030d800 */
[----:B------:R-:W-:Y:S01]  /*08f0*/  F2I.U64.F64.TRUNC R68, R30 ;  /* 0x0000001e00447311 */ /* 0x000fe2000030d800 */
[----:B0-----:R-:W-:-:S07]  /*0900*/  IMAD.MOV.U32 R12, RZ, RZ, R49 ;  /* 0x000000ffff0c7224 */ /* 0x001fce00078e0031 */
[----:B------:R-:W0:Y:S08]  /*0910*/  F2I.U64.F64.TRUNC R22, R8 ;  /* 0x0000000800167311 */ /* 0x000e30000030d800 */
[----:B------:R-:W1:Y:S08]  /*0920*/  F2I.U64.F64.TRUNC R30, R10 ;  /* 0x0000000a001e7311 */ /* 0x000e70000030d800 */
[----:B------:R-:W2:Y:S08]  /*0930*/  F2I.U64.F64.TRUNC R34, R14 ;  /* 0x0000000e00227311 */ /* 0x000eb0000030d800 */
[----:B------:R-:W3:Y:S08]  /*0940*/  F2I.U64.F64.TRUNC R38, R18 ;  /* 0x0000001200267311 */ /* 0x000ef0000030d800 */
[----:B------:R-:W4:Y:S08]  /*0950*/  F2I.U64.F64.TRUNC R40, R20 ;  /* 0x0000001400287311 */ /* 0x000f30000030d800 */
[----:B------:R5:W-:Y:S08]  /*0960*/  F2I.U64.F64.TRUNC R48, R36 ;  /* 0x0000002400307311 */ /* 0x000bf0000030d800 */
[----:B------:R-:W4:Y:S01]  /*0970*/  F2I.U64.F64.TRUNC R42, R58 ;  /* 0x0000003a002a7311 */ /* 0x000f22000030d800 */
[----:B-----5:R-:W-:-:S07]  /*0980*/  IMAD.MOV.U32 R36, RZ, RZ, R51 ;  /* 0x000000ffff247224 */ /* 0x020fce00078e0033 */
[----:B------:R-:W5:Y:S08]  /*0990*/  F2I.U64.F64.TRUNC R44, R62 ;  /* 0x0000003e002c7311 */ /* 0x000f70000030d800 */
        /* <DEDUP_REMOVED lines=8> */
[----:B------:R-:W5:Y:S01]  /*0a20*/  F2I.U64.F64.TRUNC R28, R28 ;  /* 0x0000001c001c7311 */ /* 0x000f62000030d800 */
[----:B0-----:R-:W-:Y:S01]  /*0a30*/  MOV R9, R22 ;  /* 0x0000001600097202 */ /* 0x001fe20000000f00 */
[----:B------:R-:W-:Y:S01]  /*0a40*/  IMAD.MOV.U32 R22, RZ, RZ, R23 ;  /* 0x000000ffff167224 */ /* 0x000fe200078e0017 */
[----:B-1----:R-:W-:Y:S01]  /*0a50*/  MOV R11, R30 ;  /* 0x0000001e000b7202 */ /* 0x002fe20000000f00 */
[----:B------:R-:W-:Y:S01]  /*0a60*/  IMAD.MOV.U32 R30, RZ, RZ, R31 ;  /* 0x000000ffff1e7224 */ /* 0x000fe200078e001f */
[----:B--2---:R-:W-:Y:S01]  /*0a70*/  MOV R15, R34 ;  /* 0x00000022000f7202 */ /* 0x004fe20000000f00 */
[----:B------:R-:W-:Y:S01]  /*0a80*/  IMAD.MOV.U32 R34, RZ, RZ, R35 ;  /* 0x000000ffff227224 */ /* 0x000fe200078e0023 */
[----:B---3--:R-:W-:Y:S01]  /*0a90*/  MOV R19, R38 ;  /* 0x0000002600137202 */ /* 0x008fe20000000f00 */
[----:B------:R-:W-:Y:S01]  /*0aa0*/  IMAD.MOV.U32 R38, RZ, RZ, R39 ;  /* 0x000000ffff267224 */ /* 0x000fe200078e0027 */
[----:B----4-:R-:W-:Y:S01]  /*0ab0*/  MOV R21, R40 ;  /* 0x0000002800157202 */ /* 0x010fe20000000f00 */
[----:B------:R-:W-:Y:S01]  /*0ac0*/  IMAD.MOV.U32 R40, RZ, RZ, R41 ;  /* 0x000000ffff287224 */ /* 0x000fe200078e0029 */
[----:B------:R-:W-:Y:S01]  /*0ad0*/  MOV R13, R32 ;  /* 0x00000020000d7202 */ /* 0x000fe20000000f00 */
[----:B------:R-:W-:Y:S01]  /*0ae0*/  IMAD.MOV.U32 R32, RZ, RZ, R33 ;  /* 0x000000ffff207224 */ /* 0x000fe200078e0021 */
[----:B------:R-:W-:Y:S01]  /*0af0*/  MOV R23, R42 ;  /* 0x0000002a00177202 */ /* 0x000fe20000000f00 */
[----:B------:R-:W-:Y:S01]  /*0b00*/  IMAD.MOV.U32 R42, RZ, RZ, R43 ;  /* 0x000000ffff2a7224 */ /* 0x000fe200078e002b */
[----:B-----5:R-:W-:Y:S01]  /*0b10*/  MOV R31, R44 ;  /* 0x0000002c001f7202 */ /* 0x020fe20000000f00 */
        /* <DEDUP_REMOVED lines=23> */
[----:B------:R-:W-:Y:S06]  /*0c90*/  BRA.U UP0, `(.L_x_12) ;  /* 0xfffffff500e07547 */ /* 0x000fec000b83ffff */
.L_x_11:
[----:B------:R-:W0:Y:S01]  /*0ca0*/  S2R R26, SR_TID.X ;  /* 0x00000000001a7919 */ /* 0x000e220000002100 */
[----:B------:R-:W0:Y:S02]  /*0cb0*/  LDC R27, c[0x0][0x360] ;  /* 0x0000d800ff1b7b82 */ /* 0x000e240000000800 */
[----:B0-----:R-:W-:-:S04]  /*0cc0*/  IMAD R27, R27, UR5, R26 ;  /* 0x000000051b1b7c24 */ /* 0x001fc8000f8e021a */
[----:B------:R-:W-:-:S05]  /*0cd0*/  IMAD.WIDE R24, R27, 0x8, R24 ;  /* 0x000000081b187825 */ /* 0x000fca00078e0218 */
[----:B------:R-:W2:Y:S01]  /*0ce0*/  LDG.E.64 R26, desc[UR6][R24.64] ;  /* 0x00000006181a7981 */ /* 0x000ea2000c1e1b00 */
[----:B------:R-:W2:Y:S01]  /*0cf0*/  I2F.F64.U64 R28, R28 ;  /* 0x0000001c001c7312 */ /* 0x000ea20000301800 */
[----:B------:R-:W-:Y:S01]  /*0d00*/  MOV R52, R0 ;  /* 0x0000000000347202 */ /* 0x000fe20000000f00 */
[----:B------:R-:W-:Y:S01]  /*0d10*/  IMAD.MOV.U32 R53, RZ, RZ, R8 ;  /* 0x000000ffff357224 */ /* 0x000fe200078e0008 */
[----:B------:R-:W-:Y:S01]  /*0d20*/  MOV R8, R11 ;  /* 0x0000000b00087202 */ /* 0x000fe20000000f00 */
[----:B------:R-:W-:Y:S01]  /*0d30*/  IMAD.MOV.U32 R51, RZ, RZ, R50 ;  /* 0x000000ffff337224 */ /* 0x000fe200078e0032 */
[----:B------:R-:W-:-:S03]  /*0d40*/  MOV R50, R43 ;  /* 0x0000002b00327202 */ /* 0x000fc60000000f00 */
[----:B------:R-:W0:Y:S01]  /*0d50*/  I2F.F64.U64 R52, R52 ;  /* 0x0000003400347312 */ /* 0x000e220000301800 */
[----:B--2---:R-:W-:Y:S01]  /*0d60*/  DADD R26, R28, R26 ;  /* 0x000000001c1a7229 */ /* 0x004fe2000000001a */
[----:B------:R-:W-:Y:S01]  /*0d70*/  MOV R28, R2 ;  /* 0x00000002001c7202 */ /* 0x000fe20000000f00 */
[----:B------:R-:W-:Y:S01]  /*0d80*/  IMAD.MOV.U32 R29, RZ, RZ, R10 ;  /* 0x000000ffff1d7224 */ /* 0x000fe200078e000a */
[----:B------:R-:W-:Y:S01]  /*0d90*/  MOV R2, R3 ;  /* 0x0000000300027202 */ /* 0x000fe20000000f00 */
[----:B------:R-:W-:-:S04]  /*0da0*/  IMAD.MOV.U32 R3, RZ, RZ, R12 ;  /* 0x000000ffff037224 */ /* 0x000fc800078e000c */
[----:B0-----:R-:W-:Y:S01]  /*0db0*/  DADD R26, R26, R52 ;  /* 0x000000001a1a7229 */ /* 0x001fe20000000034 */
[----:B------:R-:W0:Y:S01]  /*0dc0*/  I2F.F64.U64 R28, R28 ;  /* 0x0000001c001c7312 */ /* 0x000e220000301800 */
[----:B------:R-:W-:Y:S01]  /*0dd0*/  MOV R52, R4 ;  /* 0x0000000400347202 */ /* 0x000fe20000000f00 */
[----:B------:R-:W-:Y:S01]  /*0de0*/  IMAD.MOV.U32 R53, RZ, RZ, R14 ;  /* 0x000000ffff357224 */ /* 0x000fe200078e000e */
[----:B------:R-:W-:Y:S01]  /*0df0*/  MOV R4, R5 ;  /* 0x0000000500047202 */ /* 0x000fe20000000f00 */
[----:B------:R-:W-:Y:S01]  /*0e00*/  IMAD.MOV.U32 R5, RZ, RZ, R16 ;  /* 0x000000ffff057224 */ /* 0x000fe200078e0010 */
[----:B------:R-:W-:-:S03]  /*0e10*/  MOV R14, R17 ;  /* 0x00000011000e7202 */ /* 0x000fc60000000f00 */
[----:B------:R-:W1:Y:S01]  /*0e20*/  I2F.F64.U64 R2, R2 ;  /* 0x0000000200027312 */ /* 0x000e620000301800 */
[----:B0-----:R-:W-:-:S07]  /*0e30*/  DADD R26, R26, R28 ;  /* 0x000000001a1a7229 */ /* 0x001fce000000001c */
[----:B------:R-:W0:Y:S01]  /*0e40*/  I2F.F64.U64 R52, R52 ;  /* 0x0000003400347312 */ /* 0x000e220000301800 */
[----:B-1----:R-:W-:-:S07]  /*0e50*/  DADD R2, R26, R2 ;  /* 0x000000001a027229 */ /* 0x002fce0000000002 */
[----:B------:R-:W1:Y:S01]  /*0e60*/  I2F.F64.U64 R4, R4 ;  /* 0x0000000400047312 */ /* 0x000e620000301800 */
[----:B------:R-:W-:Y:S01]  /*0e70*/  MOV R26, R6 ;  /* 0x00000006001a7202 */ /* 0x000fe20000000f00 */
[----:B------:R-:W-:Y:S01]  /*0e80*/  IMAD.MOV.U32 R27, RZ, RZ, R18 ;  /* 0x000000ffff1b7224 */ /* 0x000fe200078e0012 */
[----:B------:R-:W-:Y:S01]  /*0e90*/  MOV R6, R7 ;  /* 0x0000000700067202 */ /* 0x000fe20000000f00 */
[----:B------:R-:W-:Y:S01]  /*0ea0*/  IMAD.MOV.U32 R7, RZ, RZ, R20 ;  /* 0x000000ffff077224 */ /* 0x000fe200078e0014 */
[----:B0-----:R-:W-:-:S03]  /*0eb0*/  DADD R2, R2, R52 ;  /* 0x0000000002027229 */ /* 0x001fc60000000034 */
[----:B------:R-:W0:Y:S05]  /*0ec0*/  I2F.F64.U64 R26, R26 ;  /* 0x0000001a001a7312 */ /* 0x000e2a0000301800 */
[----:B-1----:R-:W-:-:S03]  /*0ed0*/  DADD R2, R2, R4 ;  /* 0x0000000002027229 */ /* 0x002fc60000000004 */
[----:B------:R-:W1:Y:S01]  /*0ee0*/  I2F.F64.U64 R6, R6 ;  /* 0x0000000600067312 */ /* 0x000e620000301800 */
[----:B------:R-:W-:Y:S01]  /*0ef0*/  MOV R4, R9 ;  /* 0x0000000900047202 */ /* 0x000fe20000000f00 */
[----:B------:R-:W-:Y:S02]  /*0f00*/  IMAD.MOV.U32 R5, RZ, RZ, R22 ;  /* 0x000000ffff057224 */ /* 0x000fe400078e0016 */
[----:B------:R-:W-:Y:S01]  /*0f10*/  IMAD.MOV.U32 R9, RZ, RZ, R30 ;  /* 0x000000ffff097224 */ /* 0x000fe200078e001e */
[----:B0-----:R-:W-:-:S03]  /*0f20*/  DADD R2, R2, R26 ;  /* 0x0000000002027229 */ /* 0x001fc6000000001a */
[----:B------:R-:W0:Y:S05]  /*0f30*/  I2F.F64.U64 R4, R4 ;  /* 0x0000000400047312 */ /* 0x000e2a0000301800 */
[----:B-1----:R-:W-:-:S03]  /*0f40*/  DADD R2, R2, R6 ;  /* 0x0000000002027229 */ /* 0x002fc60000000006 */
[----:B------:R-:W1:Y:S01]  /*0f50*/  I2F.F64.U64 R8, R8 ;  /* 0x0000000800087312 */ /* 0x000e620000301800 */
[----:B------:R-:W-:Y:S01]  /*0f60*/  MOV R6, R13 ;  /* 0x0000000d00067202 */ /* 0x000fe20000000f00 */
[----:B------:R-:W-:-:S03]  /*0f70*/  IMAD.MOV.U32 R7, RZ, RZ, R32 ;  /* 0x000000ffff077224 */ /* 0x000fc600078e0020 */
[----:B0-----:R-:W-:-:S03]  /*0f80*/  DADD R2, R2, R4 ;  /* 0x0000000002027229 */ /* 0x001fc60000000004 */
[----:B------:R-:W0:Y:S01]  /*0f90*/  I2F.F64.U64 R6, R6 ;  /* 0x0000000600067312 */ /* 0x000e220000301800 */
[----:B------:R-:W-:Y:S01]  /*0fa0*/  MOV R4, R15 ;  /* 0x0000000f00047202 */ /* 0x000fe20000000f00 */
[----:B------:R-:W-:Y:S02]  /*0fb0*/  IMAD.MOV.U32 R5, RZ, RZ, R34 ;  /* 0x000000ffff057224 */ /* 0x000fe400078e0022 */
[----:B------:R-:W-:Y:S01]  /*0fc0*/  IMAD.MOV.U32 R15, RZ, RZ, R36 ;  /* 0x000000ffff0f7224 */ /* 0x000fe200078e0024 */
[----:B-1----:R-:W-:-:S03]  /*0fd0*/  DADD R2, R2, R8 ;  /* 0x0000000002027229 */ /* 0x002fc60000000008 */
[----:B------:R-:W1:Y:S01]  /*0fe0*/  I2F.F64.U64 R10, R4 ;  /* 0x00000004000a7312 */ /* 0x000e620000301800 */
[----:B------:R-:W-:Y:S01]  /*0ff0*/  MOV R8, R19 ;  /* 0x0000001300087202 */ /* 0x000fe20000000f00 */
[----:B------:R-:W-:-:S03]  /*1000*/  IMAD.MOV.U32 R9, RZ, RZ, R38 ;  /* 0x000000ffff097224 */ /* 0x000fc600078e0026 */
[----:B0-----:R-:W-:-:S03]  /*1010*/  DADD R12, R2, R6 ;  /* 0x00000000020c7229 */ /* 0x001fc60000000006 */
[----:B------:R-:W-:Y:S05]  /*1020*/  I2F.F64.U64 R8, R8 ;  /* 0x0000000800087312 */ /* 0x000fea0000301800 */
[----:B-1----:R-:W-:-:S03]  /*1030*/  DADD R10, R12, R10 ;  /* 0x000000000c0a7229 */ /* 0x002fc6000000000a */
[----:B------:R-:W0:Y:S01]  /*1040*/  I2F.F64.U64 R2, R14 ;  /* 0x0000000e00027312 */ /* 0x000e220000301800 */
[----:B------:R-:W-:Y:S01]  /*1050*/  MOV R12, R21 ;  /* 0x00000015000c7202 */ /* 0x000fe20000000f00 */
[----:B------:R-:W-:-:S06]  /*1060*/  IMAD.MOV.U32 R13, RZ, RZ, R40 ;  /* 0x000000ffff0d7224 */ /* 0x000fcc00078e0028 */
[----:B------:R-:W1:Y:S01]  /*1070*/  I2F.F64.U64 R6, R12 ;  /* 0x0000000c00067312 */ /* 0x000e620000301800 */
[----:B0-----:R-:W-:Y:S01]  /*1080*/  DADD R2, R10, R2 ;  /* 0x000000000a027229 */ /* 0x001fe20000000002 */
[----:B------:R-:W-:Y:S01]  /*1090*/  MOV R10, R23 ;  /* 0x00000017000a7202 */ /* 0x000fe20000000f00 */
[----:B------:R-:W-:-:S05]  /*10a0*/  IMAD.MOV.U32 R11, RZ, RZ, R42 ;  /* 0x000000ffff0b7224 */ /* 0x000fca00078e002a */
[----:B------:R-:W0:Y:S01]  /*10b0*/  I2F.F64.U64 R4, R10 ;  /* 0x0000000a00047312 */ /* 0x000e220000301800 */
[----:B------:R-:W-:Y:S01]  /*10c0*/  DADD R2, R2, R8 ;  /* 0x0000000002027229 */ /* 0x000fe20000000008 */
[----:B------:R-:W-:Y:S01]  /*10d0*/  MOV R8, R31 ;  /* 0x0000001f00087202 */ /* 0x000fe20000000f00 */
[----:B------:R-:W-:Y:S01]  /*10e0*/  IMAD.MOV.U32 R9, RZ, RZ, R44 ;  /* 0x000000ffff097224 */ /* 0x000fe200078e002c */
[----:B------:R-:W-:-:S05]  /*10f0*/  MOV R44, R33 ;  /* 0x00000021002c7202 */ /* 0x000fca0000000f00 */
[----:B-1----:R-:W-:Y:S01]  /*1100*/  DADD R2, R2, R6 ;  /* 0x0000000002027229 */ /* 0x002fe20000000006 */
[----:B------:R1:W2:Y:S07]  /*1110*/  I2F.F64.U64 R6, R8 ;  /* 0x0000000800067312 */ /* 0x0002ae0000301800 */
[----:B0-----:R-:W-:Y:S01]  /*1120*/  DADD R2, R2, R4 ;  /* 0x0000000002027229 */ /* 0x001fe20000000004 */
[----:B------:R-:W0:Y:S01]  /*1130*/  I2F.F64.U64 R4, R44 ;  /* 0x0000002c00047312 */ /* 0x000e220000301800 */
[----:B-1----:R-:W-:Y:S01]  /*1140*/  IMAD.MOV.U32 R8, RZ, RZ, R35 ;  /* 0x000000ffff087224 */ /* 0x002fe200078e0023 */
[----:B------:R-:W-:Y:S01]  /*1150*/  MOV R9, R46 ;  /* 0x0000002e00097202 */ /* 0x000fe20000000f00 */
[----:B------:R-:W-:-:S04]  /*1160*/  IMAD.MOV.U32 R46, RZ, RZ, R37 ;  /* 0x000000ffff2e7224 */ /* 0x000fc800078e0025 */
[----:B--2---:R-:W-:Y:S01]  /*1170*/  DADD R2, R2, R6 ;  /* 0x0000000002027229 */ /* 0x004fe20000000006 */
[----:B------:R1:W2:Y:S07]  /*1180*/  I2F.F64.U64 R6, R8 ;  /* 0x0000000800067312 */ /* 0x0002ae0000301800 */
[----:B0-----:R-:W-:Y:S01]  /*1190*/  DADD R2, R2, R4 ;  /* 0x0000000002027229 */ /* 0x001fe20000000004 */
[----:B------:R-:W0:Y:S01]  /*11a0*/  I2F.F64.U64 R4, R46 ;  /* 0x0000002e00047312 */ /* 0x000e220000301800 */
[----:B-1----:R-:W-:Y:S01]  /*11b0*/  MOV R8, R39 ;  /* 0x0000002700087202 */ /* 0x002fe20000000f00 */
[----:B------:R-:W-:Y:S01]  /*11c0*/  IMAD.MOV.U32 R9, RZ, RZ, R48 ;  /* 0x000000ffff097224 */ /* 0x000fe200078e0030 */
[----:B------:R-:W-:-:S04]  /*11d0*/  MOV R48, R41 ;  /* 0x0000002900307202 */ /* 0x000fc80000000f00 */
[----:B--2---:R-:W-:Y:S01]  /*11e0*/  DADD R2, R2, R6 ;  /* 0x0000000002027229 */ /* 0x004fe20000000006 */
[----:B------:R-:W1:Y:S07]  /*11f0*/  I2F.F64.U64 R6, R8 ;  /* 0x0000000800067312 */ /* 0x000e6e0000301800 */
[----:B0-----:R-:W-:Y:S01]  /*1200*/  DADD R2, R2, R4 ;  /* 0x0000000002027229 */ /* 0x001fe20000000004 */
[----:B------:R-:W0:Y:S07]  /*1210*/  I2F.F64.U64 R4, R48 ;  /* 0x0000003000047312 */ /* 0x000e2e0000301800 */
[----:B-1----:R-:W-:Y:S01]  /*1220*/  DADD R2, R2, R6 ;  /* 0x0000000002027229 */ /* 0x002fe20000000006 */
[----:B------:R-:W1:Y:S07]  /*1230*/  I2F.F64.U64 R6, R50 ;  /* 0x0000003200067312 */ /* 0x000e6e0000301800 */
[----:B0-----:R-:W-:-:S08]  /*1240*/  DADD R2, R2, R4 ;  /* 0x0000000002027229 */ /* 0x001fd00000000004 */
[----:B-1----:R-:W-:-:S07]  /*1250*/  DADD R2, R2, R6 ;  /* 0x0000000002027229 */ /* 0x002fce0000000006 */
[----:B------:R-:W-:Y:S01]  /*1260*/  STG.E.64 desc[UR6][R24.64], R2 ;  /* 0x0000000218007986 */ /* 0x000fe2000c101b06 */
[----:B------:R-:W-:Y:S05]  /*1270*/  EXIT ;  /* 0x000000000000794d */ /* 0x000fea0003800000 */
.L_x_13:
        /* <DEDUP_REMOVED lines=16> */
.L_x_27:


//--------------------- .text._Z18global_memory_2048Pdii --------------------------
	.section	.text._Z18global_memory_2048Pdii,"ax",@progbits
	.align	128
        .global         _Z18global_memory_2048Pdii
        .type           _Z18global_memory_2048Pdii,@function
        .size           _Z18global_memory_2048Pdii,(.L_x_28 - _Z18global_memory_2048Pdii)
        .other          _Z18global_memory_2048Pdii,@"STO_CUDA_ENTRY STV_DEFAULT"
_Z18global_memory_2048Pdii:
.text._Z18global_memory_2048Pdii:
[----:B------:R-:W-:Y:S01]  /*0000*/  LDC R1, c[0x0][0x37c] ;  /* 0x0000df00ff017b82 */ /* 0x000fe20000000800 */
[----:B------:R-:W0:Y:S07]  /*0010*/  S2R R0, SR_TID.X ;  /* 0x0000000000007919 */ /* 0x000e2e0000002100 */
[----:B------:R-:W0:Y:S01]  /*0020*/  S2UR UR5, SR_CTAID.X ;  /* 0x00000000000579c3 */ /* 0x000e220000002500 */
[----:B------:R-:W1:Y:S01]  /*0030*/  LDCU UR4, c[0x0][0x388] ;  /* 0x00007100ff0477ac */ /* 0x000e620008000800 */
[----:B------:R-:W-:Y:S01]  /*0040*/  CS2R R6, SRZ ;  /* 0x0000000000067805 */ /* 0x000fe2000001ff00 */
[----:B------:R-:W2:Y:S05]  /*0050*/  LDCU.64 UR6, c[0x0][0x358] ;  /* 0x00006b00ff0677ac */ /* 0x000eaa0008000a00 */
[----:B------:R-:W0:Y:S08]  /*0060*/  LDC R5, c[0x0][0x360] ;  /* 0x0000d800ff057b82 */ /* 0x000e300000000800 */
[----:B------:R-:W3:Y:S01]  /*0070*/  LDC.64 R2, c[0x0][0x380] ;  /* 0x0000e000ff027b82 */ /* 0x000ee20000000a00 */
[----:B-1----:R-:W-:Y:S01]  /*0080*/  UISETP.GE.AND UP0, UPT, UR4, 0x1, UPT ;  /* 0x000000010400788c */ /* 0x002fe2000bf06270 */
[----:B0-----:R-:W-:-:S04]  /*0090*/  IMAD R5, R5, UR5, R0 ;  /* 0x0000000505057c24 */ /* 0x001fc8000f8e0200 */
[----:B---3--:R-:W-:-:S03]  /*00a0*/  IMAD.WIDE R2, R5, 0x8, R2 ;  /* 0x0000000805027825 */ /* 0x008fc600078e0202 */
[----:B------:R-:W-:Y:S02]  /*00b0*/  MOV R4, R2 ;  /* 0x0000000200047202 */ /* 0x000fe40000000f00 */
[----:B------:R-:W-:Y:S01]  /*00c0*/  MOV R5, R3 ;  /* 0x0000000300057202 */ /* 0x000fe20000000f00 */
[----:B--2---:R-:W-:Y:S06]  /*00d0*/  BRA.U !UP0, `(.L_x_14) ;  /* 0x0000000108247547 */ /* 0x004fec000b800000 */
[----:B------:R-:W-:Y:S01]  /*00e0*/  CS2R R6, SRZ ;  /* 0x0000000000067805 */ /* 0x000fe2000001ff00 */
[----:B------:R-:W0:Y:S01]  /*00f0*/  I2F.F64.U32 R8, UR4 ;  /* 0x0000000400087d12 */ /* 0x000e220008201800 */
[----:B------:R-:W-:-:S12]  /*0100*/  UIADD3 UR4, UPT, UPT, -UR4, URZ, URZ ;  /* 0x000000ff04047290 */ /* 0x000fd8000fffe1ff */
.L_x_15:
[----:B-1----:R-:W2:Y:S01]  /*0110*/  LD.E.64 R4, desc[UR6][R4.64] ;  /* 0x0000000604047980 */ /* 0x002ea2000c101b00 */
[----:B------:R-:W-:Y:S01]  /*0120*/  UIADD3 UR4, UPT, UPT, UR4, 0x1, URZ ;  /* 0x0000000104047890 */ /* 0x000fe2000fffe0ff */
[----:B0-----:R-:W-:-:S03]  /*0130*/  DFMA R6, R8, R6, R6 ;  /* 0x000000060806722b */ /* 0x001fc60000000006 */
[----:B------:R-:W-:Y:S01]  /*0140*/  UISETP.NE.AND UP0, UPT, UR4, URZ, UPT ;  /* 0x000000ff0400728c */ /* 0x000fe2000bf05270 */
[----:B--2---:R-:W1:Y:S08]  /*0150*/  F2I.U64.F64.TRUNC R4, R4 ;  /* 0x0000000400047311 */ /* 0x004e70000030d800 */
[----:B------:R-:W-:Y:S05]  /*0160*/  BRA.U UP0, `(.L_x_15) ;  /* 0xfffffffd00e87547 */ /* 0x000fea000b83ffff */
.L_x_14:
[----:B------:R-:W2:Y:S01]  /*0170*/  LDG.E.64 R8, desc[UR6][R2.64] ;  /* 0x0000000602087981 */ /* 0x000ea2000c1e1b00 */
[----:B-1----:R-:W2:Y:S02]  /*0180*/  I2F.F64.U64 R4, R4 ;  /* 0x0000000400047312 */ /* 0x002ea40000301800 */
[----:B--2---:R-:W-:-:S08]  /*0190*/  DADD R8, R4, R8 ;  /* 0x0000000004087229 */ /* 0x004fd00000000008 */
[----:B------:R-:W-:-:S07]  /*01a0*/  DADD R8, R8, R6 ;  /* 0x0000000008087229 */ /* 0x000fce0000000006 */
[----:B------:R-:W-:Y:S01]  /*01b0*/  STG.E.64 desc[UR6][R2.64], R8 ;  /* 0x0000000802007986 */ /* 0x000fe2000c101b06 */
[----:B------:R-:W-:Y:S05]  /*01c0*/  EXIT ;  /* 0x000000000000794d */ /* 0x000fea0003800000 */
.L_x_16:
        /* <DEDUP_REMOVED lines=11> */
.L_x_28:


//--------------------- .text._Z15array_generatorPdii --------------------------
	.section	.text._Z15array_generatorPdii,"ax",@progbits
	.align	128
        .global         _Z15array_generatorPdii
        .type           _Z15array_generatorPdii,@function
        .size           _Z15array_generatorPdii,(.L_x_29 - _Z15array_generatorPdii)
        .other          _Z15array_generatorPdii,@"STO_CUDA_ENTRY STV_DEFAULT"
_Z15array_generatorPdii:
.text._Z15array_generatorPdii:
[----:B------:R-:W-:Y:S08]  /*0000*/  LDC R1, c[0x0][0x37c] ;  /* 0x0000df00ff017b82 */ /* 0x000ff00000000800 */
[----:B------:R-:W0:Y:S02]  /*0010*/  LDC R0, c[0x0][0x388] ;  /* 0x0000e200ff007b82 */ /* 0x000e240000000800 */
[----:B0-----:R-:W-:-:S13]  /*0020*/  ISETP.GE.AND P0, PT, R0, 0x1, PT ;  /* 0x000000010000780c */ /* 0x001fda0003f06270 */
[----:B------:R-:W-:Y:S05]  /*0030*/  @!P0 EXIT ;  /* 0x000000000000894d */ /* 0x000fea0003800000 */
[----:B------:R-:W0:Y:S02]  /*0040*/  LDC R2, c[0x0][0x38c] ;  /* 0x0000e300ff027b82 */ /* 0x000e240000000800 */
[----:B0-----:R-:W-:-:S13]  /*0050*/  ISETP.GE.AND P0, PT, R2, 0x1, PT ;  /* 0x000000010200780c */ /* 0x001fda0003f06270 */
[----:B------:R-:W-:Y:S05]  /*0060*/  @!P0 EXIT ;  /* 0x000000000000894d */ /* 0x000fea0003800000 */
[----:B------:R-:W0:Y:S01]  /*0070*/  S2R R3, SR_TID.X ;  /* 0x0000000000037919 */ /* 0x000e220000002100 */
[----:B------:R-:W1:Y:S01]  /*0080*/  LDCU UR4, c[0x0][0x360] ;  /* 0x00006c00ff0477ac */ /* 0x000e620008000800 */
[----:B------:R-:W1:Y:S01]  /*0090*/  LDC R25, c[0x0][0x370] ;  /* 0x0000dc00ff197b82 */ /* 0x000e620000000800 */
[C---:B------:R-:W-:Y:S01]  /*00a0*/  LOP3.LUT R24, R2.reuse, 0x7, RZ, 0xc0, !PT ;  /* 0x0000000702187812 */ /* 0x040fe200078ec0ff */
[----:B------:R-:W0:Y:S01]  /*00b0*/  S2R R0, SR_CTAID.X ;  /* 0x0000000000007919 */ /* 0x000e220000002500 */
[----:B------:R-:W-:Y:S01]  /*00c0*/  LOP3.LUT R4, R2, 0x7ffffff8, RZ, 0xc0, !PT ;  /* 0x7ffffff802047812 */ /* 0x000fe200078ec0ff */
[----:B------:R-:W2:Y:S04]  /*00d0*/  LDCU.64 UR6, c[0x0][0x358] ;  /* 0x00006b00ff0677ac */ /* 0x000ea80008000a00 */
[----:B------:R-:W3:Y:S01]  /*00e0*/  LDC.64 R6, c[0x0][0x380] ;  /* 0x0000e000ff067b82 */ /* 0x000ee20000000a00 */
[----:B-1----:R-:W-:-:S04]  /*00f0*/  IMAD R25, R25, UR4, RZ ;  /* 0x0000000419197c24 */ /* 0x002fc8000f8e02ff */
[----:B------:R-:W-:Y:S02]  /*0100*/  IMAD R5, R25, R2, RZ ;  /* 0x0000000219057224 */ /* 0x000fe400078e02ff */
[----:B0-----:R-:W-:Y:S01]  /*0110*/  IMAD R3, R0, UR4, R3 ;  /* 0x0000000400037c24 */ /* 0x001fe2000f8e0203 */
[----:B------:R-:W-:Y:S01]  /*0120*/  IADD3 R0, PT, PT, R24, -0x1, RZ ;  /* 0xffffffff18007810 */ /* 0x000fe20007ffe0ff */
[----:B------:R-:W-:Y:S02]  /*0130*/  UMOV UR4, URZ ;  /* 0x000000ff00047c82 */ /* 0x000fe40008000000 */
[----:B---3--:R-:W-:Y:S01]  /*0140*/  IMAD.WIDE R6, R3, 0x8, R6 ;  /* 0x0000000803067825 */ /* 0x008fe200078e0206 */
[----:B------:R-:W-:Y:S02]  /*0150*/  ISETP.GE.U32.AND P0, PT, R0, 0x3, PT ;  /* 0x000000030000780c */ /* 0x000fe40003f06070 */
[----:B------:R-:W-:Y:S02]  /*0160*/  SHF.R.S32.HI R0, RZ, 0x1f, R5 ;  /* 0x0000001fff007819 */ /* 0x000fe40000011405 */
[----:B------:R-:W-:-:S02]  /*0170*/  LOP3.LUT R3, R2, 0x3, RZ, 0xc0, !PT ;  /* 0x0000000302037812 */ /* 0x000fc400078ec0ff */
[----:B------:R-:W-:Y:S02]  /*0180*/  IADD3 R2, PT, PT, -R4, RZ, RZ ;  /* 0x000000ff04027210 */ /* 0x000fe40007ffe1ff */
[----:B------:R-:W-:Y:S02]  /*0190*/  SHF.L.U64.HI R0, R5, 0x3, R0 ;  /* 0x0000000305007819 */ /* 0x000fe40000010200 */
[----:B------:R-:W-:Y:S02]  /*01a0*/  MOV R10, R6 ;  /* 0x00000006000a7202 */ /* 0x000fe40000000f00 */
[----:B--2---:R-:W-:-:S07]  /*01b0*/  MOV R11, R7 ;  /* 0x00000007000b7202 */ /* 0x004fce0000000f00 */
.L_x_22:
[----:B0-2---:R-:W0:Y:S01]  /*01c0*/  LDC.64 R8, c[0x0][0x388] ;  /* 0x0000e200ff087b82 */ /* 0x005e220000000a00 */
[----:B------:R-:W-:Y:S01]  /*01d0*/  UIADD3 UR4, UPT, UPT, UR4, 0x1, URZ ;  /* 0x0000000104047890 */ /* 0x000fe2000fffe0ff */
[----:B------:R-:W-:Y:S01]  /*01e0*/  IMAD.WIDE R6, R5, 0x8, R6 ;  /* 0x0000000805067825 */ /* 0x000fe200078e0206 */
[----:B0-----:R-:W-:-:S04]  /*01f0*/  ISETP.GE.U32.AND P2, PT, R9, 0x8, PT ;  /* 0x000000080900780c */ /* 0x001fc80003f46070 */
[----:B------:R-:W-:Y:S01]  /*0200*/  ISETP.NE.AND P1, PT, R8, UR4, PT ;  /* 0x0000000408007c0c */ /* 0x000fe2000bf25270 */
[----:B------:R-:W-:-:S08]  /*0210*/  HFMA2 R8, -RZ, RZ, 0, 0 ;  /* 0x00000000ff087431 */ /* 0x000fd000000001ff */
[----:B-1----:R-:W-:Y:S05]  /*0220*/  @!P2 BRA `(.L_x_17) ;  /* 0x00000000009ca947 */ /* 0x002fea0003800000 */
[----:B------:R-:W-:Y:S02]  /*0230*/  MOV R27, RZ ;  /* 0x000000ff001b7202 */ /* 0x000fe40000000f00 */
[----:B------:R-:W-:-:S07]  /*0240*/  MOV R8, R2 ;  /* 0x0000000200087202 */ /* 0x000fce0000000f00 */
.L_x_18:
[----:B-1----:R-:W-:Y:S01]  /*0250*/  IMAD.WIDE R20, R27, 0x8, R6 ;  /* 0x000000081b147825 */ /* 0x002fe200078e0206 */
[----:B------:R-:W-:-:S03]  /*0260*/  IADD3 R8, PT, PT, R8, 0x8, RZ ;  /* 0x0000000808087810 */ /* 0x000fc60007ffe0ff */
[----:B------:R-:W0:Y:S01]  /*0270*/  I2F.F64.U64 R12, R20 ;  /* 0x00000014000c7312 */ /* 0x000e220000301800 */
[----:B------:R-:W-:Y:S01]  /*0280*/  IMAD.WIDE R16, R27, 0x8, R10 ;  /* 0x000000081b107825 */ /* 0x000fe200078e020a */
[----:B------:R-:W-:Y:S02]  /*0290*/  ISETP.NE.AND P2, PT, R8, RZ, PT ;  /* 0x000000ff0800720c */ /* 0x000fe40003f45270 */
[C---:B------:R-:W-:Y:S01]  /*02a0*/  LEA R27, R25.reuse, R27, 0x3 ;  /* 0x0000001b191b7211 */ /* 0x040fe200078e18ff */
[----:B------:R-:W-:-:S04]  /*02b0*/  IMAD.WIDE R14, R25, 0x8, R20 ;  /* 0x00000008190e7825 */ /* 0x000fc800078e0214 */
[----:B------:R-:W1:Y:S01]  /*02c0*/  I2F.F64.U64 R28, R14 ;  /* 0x0000000e001c7312 */ /* 0x000e620000301800 */
[C---:B------:R-:W-:Y:S01]  /*02d0*/  IMAD.WIDE R22, R25.reuse, 0x8, R14 ;  /* 0x0000000819167825 */ /* 0x040fe200078e020e */
[----:B0-----:R0:W-:Y:S06]  /*02e0*/  STG.E.64 desc[UR6][R16.64], R12 ;  /* 0x0000000c10007986 */ /* 0x0011ec000c101b06 */
[----:B------:R2:W3:Y:S02]  /*02f0*/  I2F.F64.U64 R14, R22 ;  /* 0x00000016000e7312 */ /* 0x0004e40000301800 */
[----:B--2---:R-:W-:-:S04]  /*0300*/  IMAD.WIDE R22, R25, 0x8, R22 ;  /* 0x0000000819167825 */ /* 0x004fc800078e0216 */
[C---:B0-----:R-:W-:Y:S02]  /*0310*/  IMAD.WIDE R16, R25.reuse, 0x8, R16 ;  /* 0x0000000819107825 */ /* 0x041fe400078e0210 */
[----:B------:R0:W2:Y:S02]  /*0320*/  I2F.F64.U64 R12, R22 ;  /* 0x00000016000c7312 */ /* 0x0000a40000301800 */
[C---:B------:R-:W-:Y:S01]  /*0330*/  IMAD.WIDE R18, R25.reuse, 0x8, R22 ;  /* 0x0000000819127825 */ /* 0x040fe200078e0216 */
[----:B-1----:R1:W-:Y:S03]  /*0340*/  STG.E.64 desc[UR6][R16.64], R28 ;  /* 0x0000001c10007986 */ /* 0x0023e6000c101b06 */
[----:B------:R-:W-:-:S05]  /*0350*/  IMAD.WIDE R20, R25, 0x8, R16 ;  /* 0x0000000819147825 */ /* 0x000fca00078e0210 */
[----:B---3--:R3:W-:Y:S01]  /*0360*/  STG.E.64 desc[UR6][R20.64], R14 ;  /* 0x0000000e14007986 */ /* 0x0087e2000c101b06 */
[C---:B0-----:R-:W-:Y:S01]  /*0370*/  IMAD.WIDE R22, R25.reuse, 0x8, R20 ;  /* 0x0000000819167825 */ /* 0x041fe200078e0214 */
[----:B-1----:R0:W1:Y:S04]  /*0380*/  I2F.F64.U64 R28, R18 ;  /* 0x00000012001c7312 */ /* 0x0020680000301800 */
[----:B--2---:R2:W-:Y:S01]  /*0390*/  STG.E.64 desc[UR6][R22.64], R12 ;  /* 0x0000000c16007986 */ /* 0x0045e2000c101b06 */
[----:B0-----:R-:W-:-:S04]  /*03a0*/  IMAD.WIDE R18, R25, 0x8, R18 ;  /* 0x0000000819127825 */ /* 0x001fc800078e0212 */
[----:B---3--:R-:W0:Y:S01]  /*03b0*/  I2F.F64.U64 R20, R18 ;  /* 0x0000001200147312 */ /* 0x008e220000301800 */
[----:B--2---:R-:W-:-:S04]  /*03c0*/  IMAD.WIDE R22, R25, 0x8, R22 ;  /* 0x0000000819167825 */ /* 0x004fc800078e0216 */
[C---:B------:R-:W-:Y:S01]  /*03d0*/  IMAD.WIDE R14, R25.reuse, 0x8, R18 ;  /* 0x00000008190e7825 */ /* 0x040fe200078e0212 */
[----:B-1----:R-:W-:Y:S03]  /*03e0*/  STG.E.64 desc[UR6][R22.64], R28 ;  /* 0x0000001c16007986 */ /* 0x002fe6000c101b06 */
[----:B------:R1:W2:Y:S01]  /*03f0*/  I2F.F64.U64 R12, R14 ;  /* 0x0000000e000c7312 */ /* 0x0002a20000301800 */
[----:B------:R-:W-:-:S07]  /*0400*/  IMAD.WIDE R16, R25, 0x8, R14 ;  /* 0x0000000819107825 */ /* 0x000fce00078e020e */
[----:B------:R-:W3:Y:S01]  /*0410*/  I2F.F64.U64 R16, R16 ;  /* 0x0000001000107312 */ /* 0x000ee20000301800 */
[----:B-1----:R-:W-:-:S05]  /*0420*/  IMAD.WIDE R14, R25, 0x8, R22 ;  /* 0x00000008190e7825 */ /* 0x002fca00078e0216 */
[----:B0-----:R0:W-:Y:S01]  /*0430*/  STG.E.64 desc[UR6][R14.64], R20 ;  /* 0x000000140e007986 */ /* 0x0011e2000c101b06 */
[----:B------:R-:W-:-:S05]  /*0440*/  IMAD.WIDE R18, R25, 0x8, R14 ;  /* 0x0000000819127825 */ /* 0x000fca00078e020e */
[----:B--2---:R1:W-:Y:S01]  /*0450*/  STG.E.64 desc[UR6][R18.64], R12 ;  /* 0x0000000c12007986 */ /* 0x0043e2000c101b06 */
[----:B0-----:R-:W-:-:S05]  /*0460*/  IMAD.WIDE R20, R25, 0x8, R18 ;  /* 0x0000000819147825 */ /* 0x001fca00078e0212 */
[----:B---3--:R1:W-:Y:S01]  /*0470*/  STG.E.64 desc[UR6][R20.64], R16 ;  /* 0x0000001014007986 */ /* 0x0083e2000c101b06 */
[----:B------:R-:W-:Y:S05]  /*0480*/  @P2 BRA `(.L_x_18) ;  /* 0xfffffffc00702947 */ /* 0x000fea000383ffff */
[----:B------:R-:W-:-:S07]  /*0490*/  MOV R8, R4 ;  /* 0x0000000400087202 */ /* 0x000fce0000000f00 */
.L_x_17:
[----:B------:R-:W-:-:S13]  /*04a0*/  ISETP.NE.AND P2, PT, R24, RZ, PT ;  /* 0x000000ff1800720c */ /* 0x000fda0003f45270 */
[----:B------:R-:W-:Y:S05]  /*04b0*/  @!P2 BRA `(.L_x_19) ;  /* 0x00000000009ca947 */ /* 0x000fea0003800000 */
[----:B------:R-:W-:Y:S01]  /*04c0*/  ISETP.NE.AND P2, PT, R3, RZ, PT ;  /* 0x000000ff0300720c */ /* 0x000fe20003f45270 */
[----:B------:R-:W-:-:S12]  /*04d0*/  @!P0 BRA `(.L_x_20) ;  /* 0x0000000000488947 */ /* 0x000fd80003800000 */
[----:B-1----:R-:W-:Y:S01]  /*04e0*/  IMAD R21, R25, R8, RZ ;  /* 0x0000000819157224 */ /* 0x002fe200078e02ff */
[----:B------:R-:W-:-:S03]  /*04f0*/  IADD3 R8, PT, PT, R8, 0x4, RZ ;  /* 0x0000000408087810 */ /* 0x000fc60007ffe0ff */
[----:B------:R-:W-:-:S04]  /*0500*/  IMAD.WIDE R26, R21, 0x8, R6 ;  /* 0x00000008151a7825 */ /* 0x000fc800078e0206 */
[----:B------:R-:W-:Y:S01]  /*0510*/  IMAD.WIDE R20, R21, 0x8, R10 ;  /* 0x0000000815147825 */ /* 0x000fe200078e020a */
[----:B------:R-:W0:Y:S03]  /*0520*/  I2F.F64.U64 R18, R26 ;  /* 0x0000001a00127312 */ /* 0x000e260000301800 */
[----:B------:R-:W-:-:S05]  /*0530*/  IMAD.WIDE R14, R25, 0x8, R26 ;  /* 0x00000008190e7825 */ /* 0x000fca00078e021a */
[----:B------:R-:W1:Y:S01]  /*0540*/  I2F.F64.U64 R16, R14 ;  /* 0x0000000e00107312 */ /* 0x000e620000301800 */
[----:B------:R-:W-:-:S04]  /*0550*/  IMAD.WIDE R12, R25, 0x8, R14 ;  /* 0x00000008190c7825 */ /* 0x000fc800078e020e */
[----:B------:R-:W-:-:S03]  /*0560*/  IMAD.WIDE R22, R25, 0x8, R12 ;  /* 0x0000000819167825 */ /* 0x000fc600078e020c */
[----:B------:R2:W3:Y:S01]  /*0570*/  I2F.F64.U64 R14, R12 ;  /* 0x0000000c000e7312 */ /* 0x0004e20000301800 */
[----:B0-----:R0:W-:Y:S07]  /*0580*/  STG.E.64 desc[UR6][R20.64], R18 ;  /* 0x0000001214007986 */ /* 0x0011ee000c101b06 */
[----:B------:R-:W4:Y:S01]  /*0590*/  I2F.F64.U64 R22, R22 ;  /* 0x0000001600167312 */ /* 0x000f220000301800 */
[----:B--2---:R-:W-:-:S05]  /*05a0*/  IMAD.WIDE R12, R25, 0x8, R20 ;  /* 0x00000008190c7825 */ /* 0x004fca00078e0214 */
[----:B-1----:R0:W-:Y:S01]  /*05b0*/  STG.E.64 desc[UR6][R12.64], R16 ;  /* 0x000000100c007986 */ /* 0x0021e2000c101b06 */
[----:B------:R-:W-:-:S05]  /*05c0*/  IMAD.WIDE R28, R25, 0x8, R12 ;  /* 0x00000008191c7825 */ /* 0x000fca00078e020c */
[----:B---3--:R0:W-:Y:S01]  /*05d0*/  STG.E.64 desc[UR6][R28.64], R14 ;  /* 0x0000000e1c007986 */ /* 0x0081e2000c101b06 */
[----:B------:R-:W-:-:S05]  /*05e0*/  IMAD.WIDE R26, R25, 0x8, R28 ;  /* 0x00000008191a7825 */ /* 0x000fca00078e021c */
[----:B----4-:R0:W-:Y:S02]  /*05f0*/  STG.E.64 desc[UR6][R26.64], R22 ;  /* 0x000000161a007986 */ /* 0x0101e4000c101b06 */
.L_x_20:
[----:B------:R-:W-:Y:S05]  /*0600*/  @!P2 BRA `(.L_x_19) ;  /* 0x000000000048a947 */ /* 0x000fea0003800000 */
[----:B------:R-:W-:Y:S02]  /*0610*/  ISETP.NE.AND P2, PT, R3, 0x1, PT ;  /* 0x000000010300780c */ /* 0x000fe40003f45270 */
[----:B------:R-:W-:-:S11]  /*0620*/  LOP3.LUT P3, RZ, R9, 0x1, RZ, 0xc0, !PT ;  /* 0x0000000109ff7812 */ /* 0x000fd6000786c0ff */
[----:B------:R-:W-:Y:S05]  /*0630*/  @!P2 BRA `(.L_x_21) ;  /* 0x000000000028a947 */ /* 0x000fea0003800000 */
[----:B01----:R-:W-:Y:S01]  /*0640*/  IMAD R19, R25, R8, RZ ;  /* 0x0000000819137224 */ /* 0x003fe200078e02ff */
[----:B------:R-:W-:-:S03]  /*0650*/  IADD3 R8, PT, PT, R8, 0x2, RZ ;  /* 0x0000000208087810 */ /* 0x000fc60007ffe0ff */
[----:B------:R-:W-:-:S04]  /*0660*/  IMAD.WIDE R16, R19, 0x8, R6 ;  /* 0x0000000813107825 */ /* 0x000fc800078e0206 */
[----:B------:R-:W0:Y:S01]  /*0670*/  I2F.F64.U64 R12, R16 ;  /* 0x00000010000c7312 */ /* 0x000e220000301800 */
[----:B------:R-:W-:-:S04]  /*0680*/  IMAD.WIDE R18, R19, 0x8, R10 ;  /* 0x0000000813127825 */ /* 0x000fc800078e020a */
[----:B------:R-:W-:-:S04]  /*0690*/  IMAD.WIDE R14, R25, 0x8, R16 ;  /* 0x00000008190e7825 */ /* 0x000fc800078e0210 */
[----:B------:R-:W-:Y:S02]  /*06a0*/  IMAD.WIDE R20, R25, 0x8, R18 ;  /* 0x0000000819147825 */ /* 0x000fe400078e0212 */
[----:B------:R-:W1:Y:S01]  /*06b0*/  I2F.F64.U64 R14, R14 ;  /* 0x0000000e000e7312 */ /* 0x000e620000301800 */
[----:B0-----:R2:W-:Y:S04]  /*06c0*/  STG.E.64 desc[UR6][R18.64], R12 ;  /* 0x0000000c12007986 */ /* 0x0015e8000c101b06 */
[----:B-1----:R2:W-:Y:S02]  /*06d0*/  STG.E.64 desc[UR6][R20.64], R14 ;  /* 0x0000000e14007986 */ /* 0x0025e4000c101b06 */
.L_x_21:
[----:B012---:R-:W-:-:S04]  /*06e0*/  @P3 IMAD R13, R25, R8, RZ ;  /* 0x00000008190d3224 */ /* 0x007fc800078e02ff */
[----:B------:R-:W-:-:S04]  /*06f0*/  @P3 IMAD.WIDE R8, R13, 0x8, R6 ;  /* 0x000000080d083825 */ /* 0x000fc800078e0206 */
[----:B------:R-:W-:Y:S02]  /*0700*/  @P3 IMAD.WIDE R12, R13, 0x8, R10 ;  /* 0x000000080d0c3825 */ /* 0x000fe400078e020a */
[----:B------:R-:W0:Y:S03]  /*0710*/  @P3 I2F.F64.U64 R8, R8 ;  /* 0x0000000800083312 */ /* 0x000e260000301800 */
[----:B0-----:R2:W-:Y:S02]  /*0720*/  @P3 STG.E.64 desc[UR6][R12.64], R8 ;  /* 0x000000080c003986 */ /* 0x0015e4000c101b06 */
.L_x_19:
[----:B------:R-:W-:-:S04]  /*0730*/  LEA R10, P2, R5, R10, 0x3 ;  /* 0x0000000a050a7211 */ /* 0x000fc800078418ff */
[----:B------:R-:W-:Y:S01]  /*0740*/  IADD3.X R11, PT, PT, R11, R0, RZ, P2, !PT ;  /* 0x000000000b0b7210 */ /* 0x000fe200017fe4ff */
[----:B------:R-:W-:Y:S08]  /*0750*/  @P1 BRA `(.L_x_22) ;  /* 0xfffffff800981947 */ /* 0x000ff0000383ffff */
[----:B------:R-:W-:Y:S05]  /*0760*/  EXIT ;  /* 0x000000000000794d */ /* 0x000fea0003800000 */
.L_x_23:
        /* <DEDUP_REMOVED lines=9> */
.L_x_29:


//--------------------- .nv.shared.reserved.0     --------------------------
	.section	.nv.shared.reserved.0,"aw",@nobits
	.weak		__nv_reservedSMEM_offset_0_alias
	.size		__nv_reservedSMEM_offset_0_alias, 0, 64
	.other		__nv_reservedSMEM_offset_0_alias,@"STO_CUDA_RESERVED_SHARED STV_DEFAULT"
__nv_reservedSMEM_offset_0_alias:
	.zero		0
	.zero		64


//--------------------- .nv.constant0._Z17global_memory_256PdiiPyS0_ --------------------------
	.section	.nv.constant0._Z17global_memory_256PdiiPyS0_,"a",@progbits
	.sectionflags	@""
	.align	4
.nv.constant0._Z17global_memory_256PdiiPyS0_:
	.zero		928


//--------------------- .nv.constant0._Z17global_memory_512PdiiPyS0_ --------------------------
	.section	.nv.constant0._Z17global_memory_512PdiiPyS0_,"a",@progbits
	.sectionflags	@""
	.align	4
.nv.constant0._Z17global_memory_512PdiiPyS0_:
	.zero		928


//--------------------- .nv.constant0._Z20global_memory_1024_2PdiiPyS0_ --------------------------
	.section	.nv.constant0._Z20global_memory_1024_2PdiiPyS0_,"a",@progbits
	.sectionflags	@""
	.align	4
.nv.constant0._Z20global_memory_1024_2PdiiPyS0_:
	.zero		928


//--------------------- .nv.constant0._Z18global_memory_1024PdiiPyS0_ --------------------------
	.section	.nv.constant0._Z18global_memory_1024PdiiPyS0_,"a",@progbits
	.sectionflags	@""
	.align	4
.nv.constant0._Z18global_memory_1024PdiiPyS0_:
	.zero		928


//--------------------- .nv.constant0._Z18global_memory_2048Pdii --------------------------
	.section	.nv.constant0._Z18global_memory_2048Pdii,"a",@progbits
	.sectionflags	@""
	.align	4
.nv.constant0._Z18global_memory_2048Pdii:
	.zero		912


//--------------------- .nv.constant0._Z15array_generatorPdii --------------------------
	.section	.nv.constant0._Z15array_generatorPdii,"a",@progbits
	.sectionflags	@""
	.align	4
.nv.constant0._Z15array_generatorPdii:
	.zero		912


//--------------------- SYMBOLS --------------------------

	.type		.nv.reservedSmem.offset0,@object
	.size		.nv.reservedSmem.offset0,0x4
